	.target	sm_100a

	.elftype	@"ET_EXEC"


//--------------------- .note.nv.tkinfo           --------------------------
	.section	.note.nv.tkinfo,"",@"SHT_NOTE"
	.sectionflags	@"SHF_NOTE_NV_TKINFO"
	.tkinfo
        /*0018*/ 	.word	0x00000002
        /*0030*/ 	.string	""
        /*0030*/ 	.string	"ptxas"
        /*0030*/ 	.string	"Cuda compilation tools, release 13.0, V13.0.88"
        /*0030*/ 	.string	"Build cuda_13.0.r13.0/compiler.36424714_0"
        /*0030*/ 	.string	"-arch sm_100a -m 64 "



//--------------------- .note.nv.cuinfo           --------------------------
	.section	.note.nv.cuinfo,"",@"SHT_NOTE"
	.sectionflags	@"SHF_NOTE_NV_CUINFO"
        /*0018*/ 	.short	0x0002
        /*001a*/ 	.short	0x0064
        /*001c*/ 	.short	0x0082
	.zero		2


//--------------------- .nv.info                  --------------------------
	.section	.nv.info,"",@"SHT_CUDA_INFO"
	.align	4


	//----- nvinfo : EIATTR_REGCOUNT
	.align		4
        /*0000*/ 	.byte	0x04, 0x2f
        /*0002*/ 	.short	(.L_19 - .L_18)
	.align		4
.L_18:
        /*0004*/ 	.word	index@(_ZN7cutlass13device_kernelINS_4gemm6kernel13GemmUniversalIN4cute5tupleIJiiiiEEENS1_10collective13CollectiveMmaINS1_35MainloopSm100TmaUmmaWarpSpecializedILi4ELi2ELi4ENS5_IJNS4_1CILi2EEENSA_ILi1EEESC_EEEEENS5_IJNSA_ILi64EEESF_NSA_ILi128EEEEEENS_6half_tENS5_IJlSC_lEEESI_SJ_NS4_8TiledMMAINS4_8MMA_AtomIJNS4_20SM100_MMA_F16BF16_SSISI_SI_fLi64ELi64ELNS4_4UMMA5MajorE0ELSO_0ELNSN_7ScaleInE0ELSP_0EEEEEENS4_6LayoutINS5_IJSC_SC_SC_EEENS5_IJNSA_ILi0EEESU_SU_EEEEENS5_IJNS4_10UnderscoreESX_SX_EEEEENS4_13SM90_TMA_LOADENS4_14ComposedLayoutINS4_7SwizzleILi3ELi4ELi3EEENS4_18smem_ptr_flag_bitsILi16EEENSS_INS5_IJNSA_ILi8EEESF_EEENS5_IJSF_SC_EEEEEEEvNS4_8identityENS4_23SM90_TMA_LOAD_MULTICASTES1A_vS1B_EENS_8epilogue10collective18CollectiveEpilogueINS1E_23Sm100TmaWarpSpecializedILi3ELi2ELi16ELb1ELb0EEEJSH_NS5_IJNSS_ISF_SC_EENSS_INSA_ILi32EEESC_EEEEESI_SJ_SI_SJ_NS1E_6fusion15FusionCallbacksIS1I_NS1N_17LinearCombinationISI_fSI_fLNS_15FloatRoundStyleE2EEESH_S1M_JEEENS4_5SM1004TMEM4LOAD26SM100_TMEM_LOAD_16dp256b4xES10_NS11_INS12_ILi2ELi4ELi3EEES15_NSS_INS5_IJS16_S1K_EEENS5_IJS1K_SC_EEEEEEENS4_17SM75_U32x4_LDSM_NENS4_14SM90_TMA_STOREES21_NS4_17SM90_U32x4_STSM_NENS4_39AutoVectorizingCopyWithAssumedAlignmentILi128EEEEEEvvEEEEvNT_6ParamsE)
        /*0008*/ 	.word	0x00000045


	//----- nvinfo : EIATTR_FRAME_SIZE
	.align		4
.L_19:
        /*000c*/ 	.byte	0x04, 0x11
        /*000e*/ 	.short	(.L_21 - .L_20)
	.align		4
.L_20:
        /*0010*/ 	.word	index@($__internal_2_$__cuda_sm10x_tcgen05_guardrail_trap_unallocated_columns_being_dealloced)
        /*0014*/ 	.word	0x00000000


	//----- nvinfo : EIATTR_FRAME_SIZE
	.align		4
.L_21:
        /*0018*/ 	.byte	0x04, 0x11
        /*001a*/ 	.short	(.L_23 - .L_22)
	.align		4
.L_22:
        /*001c*/ 	.word	index@($__internal_1_$__cuda_sm10x_tcgen05_guardrail_trap_phase_invalid_during_alloc)
        /*0020*/ 	.word	0x00000000


	//----- nvinfo : EIATTR_FRAME_SIZE
	.align		4
.L_23:
        /*0024*/ 	.byte	0x04, 0x11
        /*0026*/ 	.short	(.L_25 - .L_24)
	.align		4
.L_24:
        /*0028*/ 	.word	index@($__internal_0_$__cuda_sm10x_tcgen05_guardrail_trap_col_being_dealloced_not_returned_by_alloc)
        /*002c*/ 	.word	0x00000000


	//----- nvinfo : EIATTR_FRAME_SIZE
	.align		4
.L_25:
        /*0030*/ 	.byte	0x04, 0x11
        /*0032*/ 	.short	(.L_27 - .L_26)
	.align		4
.L_26:
        /*0034*/ 	.word	index@(_ZN7cutlass13device_kernelINS_4gemm6kernel13GemmUniversalIN4cute5tupleIJiiiiEEENS1_10collective13CollectiveMmaINS1_35MainloopSm100TmaUmmaWarpSpecializedILi4ELi2ELi4ENS5_IJNS4_1CILi2EEENSA_ILi1EEESC_EEEEENS5_IJNSA_ILi64EEESF_NSA_ILi128EEEEEENS_6half_tENS5_IJlSC_lEEESI_SJ_NS4_8TiledMMAINS4_8MMA_AtomIJNS4_20SM100_MMA_F16BF16_SSISI_SI_fLi64ELi64ELNS4_4UMMA5MajorE0ELSO_0ELNSN_7ScaleInE0ELSP_0EEEEEENS4_6LayoutINS5_IJSC_SC_SC_EEENS5_IJNSA_ILi0EEESU_SU_EEEEENS5_IJNS4_10UnderscoreESX_SX_EEEEENS4_13SM90_TMA_LOADENS4_14ComposedLayoutINS4_7SwizzleILi3ELi4ELi3EEENS4_18smem_ptr_flag_bitsILi16EEENSS_INS5_IJNSA_ILi8EEESF_EEENS5_IJSF_SC_EEEEEEEvNS4_8identityENS4_23SM90_TMA_LOAD_MULTICASTES1A_vS1B_EENS_8epilogue10collective18CollectiveEpilogueINS1E_23Sm100TmaWarpSpecializedILi3ELi2ELi16ELb1ELb0EEEJSH_NS5_IJNSS_ISF_SC_EENSS_INSA_ILi32EEESC_EEEEESI_SJ_SI_SJ_NS1E_6fusion15FusionCallbacksIS1I_NS1N_17LinearCombinationISI_fSI_fLNS_15FloatRoundStyleE2EEESH_S1M_JEEENS4_5SM1004TMEM4LOAD26SM100_TMEM_LOAD_16dp256b4xES10_NS11_INS12_ILi2ELi4ELi3EEES15_NSS_INS5_IJS16_S1K_EEENS5_IJS1K_SC_EEEEEEENS4_17SM75_U32x4_LDSM_NENS4_14SM90_TMA_STOREES21_NS4_17SM90_U32x4_STSM_NENS4_39AutoVectorizingCopyWithAssumedAlignmentILi128EEEEEEvvEEEEvNT_6ParamsE)
        /*0038*/ 	.word	0x00000000


	//----- nvinfo : EIATTR_MIN_STACK_SIZE
	.align		4
.L_27:
        /*003c*/ 	.byte	0x04, 0x12
        /*003e*/ 	.short	(.L_29 - .L_28)
	.align		4
.L_28:
        /*0040*/ 	.word	index@(_ZN7cutlass13device_kernelINS_4gemm6kernel13GemmUniversalIN4cute5tupleIJiiiiEEENS1_10collective13CollectiveMmaINS1_35MainloopSm100TmaUmmaWarpSpecializedILi4ELi2ELi4ENS5_IJNS4_1CILi2EEENSA_ILi1EEESC_EEEEENS5_IJNSA_ILi64EEESF_NSA_ILi128EEEEEENS_6half_tENS5_IJlSC_lEEESI_SJ_NS4_8TiledMMAINS4_8MMA_AtomIJNS4_20SM100_MMA_F16BF16_SSISI_SI_fLi64ELi64ELNS4_4UMMA5MajorE0ELSO_0ELNSN_7ScaleInE0ELSP_0EEEEEENS4_6LayoutINS5_IJSC_SC_SC_EEENS5_IJNSA_ILi0EEESU_SU_EEEEENS5_IJNS4_10UnderscoreESX_SX_EEEEENS4_13SM90_TMA_LOADENS4_14ComposedLayoutINS4_7SwizzleILi3ELi4ELi3EEENS4_18smem_ptr_flag_bitsILi16EEENSS_INS5_IJNSA_ILi8EEESF_EEENS5_IJSF_SC_EEEEEEEvNS4_8identityENS4_23SM90_TMA_LOAD_MULTICASTES1A_vS1B_EENS_8epilogue10collective18CollectiveEpilogueINS1E_23Sm100TmaWarpSpecializedILi3ELi2ELi16ELb1ELb0EEEJSH_NS5_IJNSS_ISF_SC_EENSS_INSA_ILi32EEESC_EEEEESI_SJ_SI_SJ_NS1E_6fusion15FusionCallbacksIS1I_NS1N_17LinearCombinationISI_fSI_fLNS_15FloatRoundStyleE2EEESH_S1M_JEEENS4_5SM1004TMEM4LOAD26SM100_TMEM_LOAD_16dp256b4xES10_NS11_INS12_ILi2ELi4ELi3EEES15_NSS_INS5_IJS16_S1K_EEENS5_IJS1K_SC_EEEEEEENS4_17SM75_U32x4_LDSM_NENS4_14SM90_TMA_STOREES21_NS4_17SM90_U32x4_STSM_NENS4_39AutoVectorizingCopyWithAssumedAlignmentILi128EEEEEEvvEEEEvNT_6ParamsE)
        /*0044*/ 	.word	0x00000000
.L_29:


//--------------------- .nv.compat                --------------------------
	.section	.nv.compat,"",@"SHT_CUDA_COMPAT_INFO"
	.align	4
        /*0000*/ 	.byte	0x02, 0x09, 0x01, 0x00, 0x02, 0x02, 0x02, 0x00, 0x02, 0x05, 0x05, 0x00, 0x03, 0x07, 0x01, 0x01
        /*0010*/ 	.byte	0x02, 0x03, 0x01, 0x00, 0x02, 0x06, 0x01, 0x00, 0x04, 0x0b, 0x08, 0x00, 0x09, 0x00, 0x00, 0x00
        /*0020*/ 	.byte	0x00, 0x00, 0x00, 0x00


//--------------------- .nv.info._ZN7cutlass13device_kernelINS_4gemm6kernel13GemmUniversalIN4cute5tupleIJiiiiEEENS1_10collective13CollectiveMmaINS1_35MainloopSm100TmaUmmaWarpSpecializedILi4ELi2ELi4ENS5_IJNS4_1CILi2EEENSA_ILi1EEESC_EEEEENS5_IJNSA_ILi64EEESF_NSA_ILi128EEEEEENS_6half_tENS5_IJlSC_lEEESI_SJ_NS4_8TiledMMAINS4_8MMA_AtomIJNS4_20SM100_MMA_F16BF16_SSISI_SI_fLi64ELi64ELNS4_4UMMA5MajorE0ELSO_0ELNSN_7ScaleInE0ELSP_0EEEEEENS4_6LayoutINS5_IJSC_SC_SC_EEENS5_IJNSA_ILi0EEESU_SU_EEEEENS5_IJNS4_10UnderscoreESX_SX_EEEEENS4_13SM90_TMA_LOADENS4_14ComposedLayoutINS4_7SwizzleILi3ELi4ELi3EEENS4_18smem_ptr_flag_bitsILi16EEENSS_INS5_IJNSA_ILi8EEESF_EEENS5_IJSF_SC_EEEEEEEvNS4_8identityENS4_23SM90_TMA_LOAD_MULTICASTES1A_vS1B_EENS_8epilogue10collective18CollectiveEpilogueINS1E_23Sm100TmaWarpSpecializedILi3ELi2ELi16ELb1ELb0EEEJSH_NS5_IJNSS_ISF_SC_EENSS_INSA_ILi32EEESC_EEEEESI_SJ_SI_SJ_NS1E_6fusion15FusionCallbacksIS1I_NS1N_17LinearCombinationISI_fSI_fLNS_15FloatRoundStyleE2EEESH_S1M_JEEENS4_5SM1004TMEM4LOAD26SM100_TMEM_LOAD_16dp256b4xES10_NS11_INS12_ILi2ELi4ELi3EEES15_NSS_INS5_IJS16_S1K_EEENS5_IJS1K_SC_EEEEEEENS4_17SM75_U32x4_LDSM_NENS4_14SM90_TMA_STOREES21_NS4_17SM90_U32x4_STSM_NENS4_39AutoVectorizingCopyWithAssumedAlignmentILi128EEEEEEvvEEEEvNT_6ParamsE --------------------------
	.section	.nv.info._ZN7cutlass13device_kernelINS_4gemm6kernel13GemmUniversalIN4cute5tupleIJiiiiEEENS1_10collective13CollectiveMmaINS1_35MainloopSm100TmaUmmaWarpSpecializedILi4ELi2ELi4ENS5_IJNS4_1CILi2EEENSA_ILi1EEESC_EEEEENS5_IJNSA_ILi64EEESF_NSA_ILi128EEEEEENS_6half_tENS5_IJlSC_lEEESI_SJ_NS4_8TiledMMAINS4_8MMA_AtomIJNS4_20SM100_MMA_F16BF16_SSISI_SI_fLi64ELi64ELNS4_4UMMA5MajorE0ELSO_0ELNSN_7ScaleInE0ELSP_0EEEEEENS4_6LayoutINS5_IJSC_SC_SC_EEENS5_IJNSA_ILi0EEESU_SU_EEEEENS5_IJNS4_10UnderscoreESX_SX_EEEEENS4_13SM90_TMA_LOADENS4_14ComposedLayoutINS4_7SwizzleILi3ELi4ELi3EEENS4_18smem_ptr_flag_bitsILi16EEENSS_INS5_IJNSA_ILi8EEESF_EEENS5_IJSF_SC_EEEEEEEvNS4_8identityENS4_23SM90_TMA_LOAD_MULTICASTES1A_vS1B_EENS_8epilogue10collective18CollectiveEpilogueINS1E_23Sm100TmaWarpSpecializedILi3ELi2ELi16ELb1ELb0EEEJSH_NS5_IJNSS_ISF_SC_EENSS_INSA_ILi32EEESC_EEEEESI_SJ_SI_SJ_NS1E_6fusion15FusionCallbacksIS1I_NS1N_17LinearCombinationISI_fSI_fLNS_15FloatRoundStyleE2EEESH_S1M_JEEENS4_5SM1004TMEM4LOAD26SM100_TMEM_LOAD_16dp256b4xES10_NS11_INS12_ILi2ELi4ELi3EEES15_NSS_INS5_IJS16_S1K_EEENS5_IJS1K_SC_EEEEEEENS4_17SM75_U32x4_LDSM_NENS4_14SM90_TMA_STOREES21_NS4_17SM90_U32x4_STSM_NENS4_39AutoVectorizingCopyWithAssumedAlignmentILi128EEEEEEvvEEEEvNT_6ParamsE,"",@"SHT_CUDA_INFO"
	.sectionflags	@""
	.align	4


	//----- nvinfo : EIATTR_CUDA_API_VERSION
	.align		4
        /*0000*/ 	.byte	0x04, 0x37
        /*0002*/ 	.short	(.L_31 - .L_30)
.L_30:
        /*0004*/ 	.word	0x00000082


	//----- nvinfo : EIATTR_KPARAM_INFO
	.align		4
.L_31:
        /*0008*/ 	.byte	0x04, 0x17
        /*000a*/ 	.short	(.L_33 - .L_32)
.L_32:
        /*000c*/ 	.word	0x00000000
        /*0010*/ 	.short	0x0000
        /*0012*/ 	.short	0x0000
        /*0014*/ 	.byte	0x00, 0xf0, 0x01, 0x20


	//----- nvinfo : EIATTR_AT_ENTRY_FRAGMENTS
	.align		4
.L_33:
        /*0018*/ 	.byte	0x04, 0x4f
        /*001a*/ 	.short	(.L_35 - .L_34)


	//   ....[0]....
.L_34:
        /*001c*/ 	.word	0x00000006


	//----- nvinfo : EIATTR_RESERVED_SMEM_USED
	.align		4
.L_35:
        /*0020*/ 	.byte	0x01, 0x41
	.zero		2


	//----- nvinfo : EIATTR_SPARSE_MMA_MASK
	.align		4
        /*0024*/ 	.byte	0x03, 0x50
        /*0026*/ 	.short	0x0000


	//----- nvinfo : EIATTR_TCGEN05_1CTA_USED
	.align		4
        /*0028*/ 	.byte	0x01, 0x51
	.zero		2


	//----- nvinfo : EIATTR_MAXREG_COUNT
	.align		4
        /*002c*/ 	.byte	0x03, 0x1b
        /*002e*/ 	.short	0x00ff


	//----- nvinfo : EIATTR_NUM_BARRIERS
	.align		4
        /*0030*/ 	.byte	0x02, 0x4c
        /*0032*/ 	.byte	0x07
	.zero		1


	//----- nvinfo : EIATTR_EXTERNS
	.align		4
        /*0034*/ 	.byte	0x04, 0x0f
        /*0036*/ 	.short	(.L_37 - .L_36)


	//   ....[0]....
	.align		4
.L_36:
        /*0038*/ 	.word	index@(__assertfail)


	//----- nvinfo : EIATTR_MERCURY_ISA_VERSION
	.align		4
.L_37:
        /*003c*/ 	.byte	0x03, 0x5f
        /*003e*/ 	.short	0x0101


	//----- nvinfo : EIATTR_INT_WARP_WIDE_INSTR_OFFSETS
	.align		4
        /*0040*/ 	.byte	0x04, 0x31
        /*0042*/ 	.short	(.L_39 - .L_38)


	//   ....[0]....
.L_38:
        /*0044*/ 	.word	0x00003fe0


	//   ....[1]....
        /*0048*/ 	.word	0x00004010


	//   ....[2]....
        /*004c*/ 	.word	0x00004030


	//   ....[3]....
        /*0050*/ 	.word	0x00004bb0


	//   ....[4]....
        /*0054*/ 	.word	0x00004cd0


	//   ....[5]....
        /*0058*/ 	.word	0x00004e20


	//   ....[6]....
        /*005c*/ 	.word	0x00004f40


	//----- nvinfo : EIATTR_COOP_GROUP_MASK_REGIDS
	.align		4
.L_39:
        /*0060*/ 	.byte	0x04, 0x29
        /*0062*/ 	.short	(.L_41 - .L_40)


	//   ....[0]....
.L_40:
        /*0064*/ 	.word	0xffffffff


	//   ....[1]....
        /*0068*/ 	.word	0xffffffff


	//   ....[2]....
        /*006c*/ 	.word	0xffffffff


	//   ....[3]....
        /*0070*/ 	.word	0xffffffff


	//   ....[4]....
        /*0074*/ 	.word	0xffffffff


	//   ....[5]....
        /*0078*/ 	.word	0xffffffff


	//   ....[6]....
        /*007c*/ 	.word	0xffffffff


	//   ....[7]....
        /*0080*/ 	.word	0xffffffff


	//   ....[8]....
        /*0084*/ 	.word	0xffffffff


	//   ....[9]....
        /*0088*/ 	.word	0xffffffff


	//   ....[10]....
        /*008c*/ 	.word	0xffffffff


	//   ....[11]....
        /*0090*/ 	.word	0xffffffff


	//   ....[12]....
        /*0094*/ 	.word	0xffffffff


	//   ....[13]....
        /*0098*/ 	.word	0xffffffff


	//----- nvinfo : EIATTR_COOP_GROUP_INSTR_OFFSETS
	.align		4
.L_41:
        /*009c*/ 	.byte	0x04, 0x28
        /*009e*/ 	.short	(.L_43 - .L_42)


	//   ....[0]....
.L_42:
        /*00a0*/ 	.word	0x00000080


	//   ....[1]....
        /*00a4*/ 	.word	0x000004f0


	//   ....[2]....
        /*00a8*/ 	.word	0x00000690


	//   ....[3]....
        /*00ac*/ 	.word	0x00000810


	//   ....[4]....
        /*00b0*/ 	.word	0x00000910


	//   ....[5]....
        /*00b4*/ 	.word	0x00000a80


	//   ....[6]....
        /*00b8*/ 	.word	0x00000c20


	//   ....[7]....
        /*00bc*/ 	.word	0x00000dd0


	//   ....[8]....
        /*00c0*/ 	.word	0x00002150


	//   ....[9]....
        /*00c4*/ 	.word	0x00003010


	//   ....[10]....
        /*00c8*/ 	.word	0x00003220


	//   ....[11]....
        /*00cc*/ 	.word	0x00003250


	//   ....[12]....
        /*00d0*/ 	.word	0x00003ec0


	//   ....[13]....
        /*00d4*/ 	.word	0x000040f0


	//----- nvinfo : EIATTR_VRC_CTA_INIT_COUNT
	.align		4
.L_43:
        /*00d8*/ 	.byte	0x02, 0x4a
        /*00da*/ 	.byte	0x80
	.zero		1


	//----- nvinfo : EIATTR_SYSCALL_OFFSETS
	.align		4
        /*00dc*/ 	.byte	0x04, 0x46
        /*00de*/ 	.short	(.L_45 - .L_44)


	//   ....[0]....
.L_44:
        /*00e0*/ 	.word	0x00005c60


	//   ....[1]....
        /*00e4*/ 	.word	0x00005d50


	//   ....[2]....
        /*00e8*/ 	.word	0x00006590


	//   ....[3]....
        /*00ec*/ 	.word	0x00006ee0


	//----- nvinfo : EIATTR_MBARRIER_INSTR_OFFSETS
	.align		4
.L_45:
        /*00f0*/ 	.byte	0x04, 0x39
        /*00f2*/ 	.short	(.L_47 - .L_46)


	//   ....[0]....
.L_46:
        /*00f4*/ 	.word	0x00000600
        /*00f8*/ 	.word	0x000000ff
        /*00fc*/ 	.word	0x00000000
        /*0100*/ 	.short	0x0100
        /*0102*/ 	.byte	0x04
	.zero		1


	//   ....[1]....
        /*0104*/ 	.word	0x00000610
        /*0108*/ 	.word	0x000000ff
        /*010c*/ 	.word	0x00000020
        /*0110*/ 	.short	0x0100
        /*0112*/ 	.byte	0x04
	.zero		1


	//   ....[2]....
        /*0114*/ 	.word	0x00000620
        /*0118*/ 	.word	0x000000ff
        /*011c*/ 	.word	0x00000008
        /*0120*/ 	.short	0x0100
        /*0122*/ 	.byte	0x04
	.zero		1


	//   ....[3]....
        /*0124*/ 	.word	0x00000630
        /*0128*/ 	.word	0x000000ff
        /*012c*/ 	.word	0x00000028
        /*0130*/ 	.short	0x0100
        /*0132*/ 	.byte	0x04
	.zero		1


	//   ....[4]....
        /*0134*/ 	.word	0x00000640
        /*0138*/ 	.word	0x000000ff
        /*013c*/ 	.word	0x00000010
        /*0140*/ 	.short	0x0100
        /*0142*/ 	.byte	0x04
	.zero		1


	//   ....[5]....
        /*0144*/ 	.word	0x00000650
        /*0148*/ 	.word	0x000000ff
        /*014c*/ 	.word	0x00000030
        /*0150*/ 	.short	0x0100
        /*0152*/ 	.byte	0x04
	.zero		1


	//   ....[6]....
        /*0154*/ 	.word	0x00000660
        /*0158*/ 	.word	0x000000ff
        /*015c*/ 	.word	0x00000018
        /*0160*/ 	.short	0x0100
        /*0162*/ 	.byte	0x04
	.zero		1


	//   ....[7]....
        /*0164*/ 	.word	0x00000670
        /*0168*/ 	.word	0x000000ff
        /*016c*/ 	.word	0x00000038
        /*0170*/ 	.short	0x0100
        /*0172*/ 	.byte	0x04
	.zero		1


	//   ....[8]....
        /*0174*/ 	.word	0x000007a0
        /*0178*/ 	.word	0x000000ff
        /*017c*/ 	.word	0x00000040
        /*0180*/ 	.short	0x0100
        /*0182*/ 	.byte	0x04
	.zero		1


	//   ....[9]....
        /*0184*/ 	.word	0x000007b0
        /*0188*/ 	.word	0x000000ff
        /*018c*/ 	.word	0x00000058
        /*0190*/ 	.short	0x0100
        /*0192*/ 	.byte	0x04
	.zero		1


	//   ....[10]....
        /*0194*/ 	.word	0x000007c0
        /*0198*/ 	.word	0x000000ff
        /*019c*/ 	.word	0x00000048
        /*01a0*/ 	.short	0x0100
        /*01a2*/ 	.byte	0x04
	.zero		1


	//   ....[11]....
        /*01a4*/ 	.word	0x000007d0
        /*01a8*/ 	.word	0x000000ff
        /*01ac*/ 	.word	0x00000060
        /*01b0*/ 	.short	0x0100
        /*01b2*/ 	.byte	0x04
	.zero		1


	//   ....[12]....
        /*01b4*/ 	.word	0x000007e0
        /*01b8*/ 	.word	0x000000ff
        /*01bc*/ 	.word	0x00000050
        /*01c0*/ 	.short	0x0100
        /*01c2*/ 	.byte	0x04
	.zero		1


	//   ....[13]....
        /*01c4*/ 	.word	0x000007f0
        /*01c8*/ 	.word	0x000000ff
        /*01cc*/ 	.word	0x00000068
        /*01d0*/ 	.short	0x0100
        /*01d2*/ 	.byte	0x04
	.zero		1


	//   ....[14]....
        /*01d4*/ 	.word	0x000008e0
        /*01d8*/ 	.word	0x000000ff
        /*01dc*/ 	.word	0x00000070
        /*01e0*/ 	.short	0x0100
        /*01e2*/ 	.byte	0x06
	.zero		1


	//   ....[15]....
        /*01e4*/ 	.word	0x000008f0
        /*01e8*/ 	.word	0x000000ff
        /*01ec*/ 	.word	0x00000078
        /*01f0*/ 	.short	0x0100
        /*01f2*/ 	.byte	0x06
	.zero		1


	//   ....[16]....
        /*01f4*/ 	.word	0x00000a30
        /*01f8*/ 	.word	0x000000ff
        /*01fc*/ 	.word	0x00000080
        /*0200*/ 	.short	0x0100
        /*0202*/ 	.byte	0x06
	.zero		1


	//   ....[17]....
        /*0204*/ 	.word	0x00000a40
        /*0208*/ 	.word	0x000000ff
        /*020c*/ 	.word	0x00000090
        /*0210*/ 	.short	0x0100
        /*0212*/ 	.byte	0x06
	.zero		1


	//   ....[18]....
        /*0214*/ 	.word	0x00000a50
        /*0218*/ 	.word	0x000000ff
        /*021c*/ 	.word	0x00000088
        /*0220*/ 	.short	0x0100
        /*0222*/ 	.byte	0x06
	.zero		1


	//   ....[19]....
        /*0224*/ 	.word	0x00000a60
        /*0228*/ 	.word	0x000000ff
        /*022c*/ 	.word	0x00000098
        /*0230*/ 	.short	0x0100
        /*0232*/ 	.byte	0x06
	.zero		1


	//   ....[20]....
        /*0234*/ 	.word	0x00000b90
        /*0238*/ 	.word	0x000000ff
        /*023c*/ 	.word	0x000000a0
        /*0240*/ 	.short	0x0100
        /*0242*/ 	.byte	0x04
	.zero		1


	//   ....[21]....
        /*0244*/ 	.word	0x00000ba0
        /*0248*/ 	.word	0x000000ff
        /*024c*/ 	.word	0x000000c0
        /*0250*/ 	.short	0x0100
        /*0252*/ 	.byte	0x04
	.zero		1


	//   ....[22]....
        /*0254*/ 	.word	0x00000bb0
        /*0258*/ 	.word	0x000000ff
        /*025c*/ 	.word	0x000000a8
        /*0260*/ 	.short	0x0100
        /*0262*/ 	.byte	0x04
	.zero		1


	//   ....[23]....
        /*0264*/ 	.word	0x00000bc0
        /*0268*/ 	.word	0x000000ff
        /*026c*/ 	.word	0x000000c8
        /*0270*/ 	.short	0x0100
        /*0272*/ 	.byte	0x04
	.zero		1


	//   ....[24]....
        /*0274*/ 	.word	0x00000bd0
        /*0278*/ 	.word	0x000000ff
        /*027c*/ 	.word	0x000000b0
        /*0280*/ 	.short	0x0100
        /*0282*/ 	.byte	0x04
	.zero		1


	//   ....[25]....
        /*0284*/ 	.word	0x00000be0
        /*0288*/ 	.word	0x000000ff
        /*028c*/ 	.word	0x000000d0
        /*0290*/ 	.short	0x0100
        /*0292*/ 	.byte	0x04
	.zero		1


	//   ....[26]....
        /*0294*/ 	.word	0x00000bf0
        /*0298*/ 	.word	0x000000ff
        /*029c*/ 	.word	0x000000b8
        /*02a0*/ 	.short	0x0100
        /*02a2*/ 	.byte	0x04
	.zero		1


	//   ....[27]....
        /*02a4*/ 	.word	0x00000c00
        /*02a8*/ 	.word	0x000000ff
        /*02ac*/ 	.word	0x000000d8
        /*02b0*/ 	.short	0x0100
        /*02b2*/ 	.byte	0x04
	.zero		1


	//   ....[28]....
        /*02b4*/ 	.word	0x00000cf0
        /*02b8*/ 	.word	0x000000ff
        /*02bc*/ 	.word	0x000000e0
        /*02c0*/ 	.short	0x0100
        /*02c2*/ 	.byte	0x04
	.zero		1


	//   ....[29]....
        /*02c4*/ 	.word	0x00000d00
        /*02c8*/ 	.word	0x000000ff
        /*02cc*/ 	.word	0x000000f0
        /*02d0*/ 	.short	0x0100
        /*02d2*/ 	.byte	0x04
	.zero		1


	//   ....[30]....
        /*02d4*/ 	.word	0x00000d10
        /*02d8*/ 	.word	0x000000ff
        /*02dc*/ 	.word	0x000000e8
        /*02e0*/ 	.short	0x0100
        /*02e2*/ 	.byte	0x04
	.zero		1


	//   ....[31]....
        /*02e4*/ 	.word	0x00000d20
        /*02e8*/ 	.word	0x000000ff
        /*02ec*/ 	.word	0x000000f8
        /*02f0*/ 	.short	0x0100
        /*02f2*/ 	.byte	0x04
	.zero		1


	//   ....[32]....
        /*02f4*/ 	.word	0x00001850
        /*02f8*/ 	.word	0x00000000
        /*02fc*/ 	.word	0x000000f0
        /*0300*/ 	.short	0x010a
        /*0302*/ 	.byte	0xff
	.zero		1


	//   ....[33]....
        /*0304*/ 	.word	0x00001880
        /*0308*/ 	.word	0x00000000
        /*030c*/ 	.word	0x000000e0
        /*0310*/ 	.short	0x0101
        /*0312*/ 	.byte	0xff
	.zero		1


	//   ....[34]....
        /*0314*/ 	.word	0x00001950
        /*0318*/ 	.word	0x000000ff
        /*031c*/ 	.word	0x00000020
        /*0320*/ 	.short	0x010a
        /*0322*/ 	.byte	0x04
	.zero		1


	//   ....[35]....
        /*0324*/ 	.word	0x000019d0
        /*0328*/ 	.word	0x000000ff
        /*032c*/ 	.word	0x00000020
        /*0330*/ 	.short	0x010a
        /*0332*/ 	.byte	0x21
	.zero		1


	//   ....[36]....
        /*0334*/ 	.word	0x00001b60
        /*0338*/ 	.word	0x000000ff
        /*033c*/ 	.word	0x00000020
        /*0340*/ 	.short	0x010a
        /*0342*/ 	.byte	0x05
	.zero		1


	//   ....[37]....
        /*0344*/ 	.word	0x00001d50
        /*0348*/ 	.word	0x000000ff
        /*034c*/ 	.word	0x00000078
        /*0350*/ 	.short	0x0101
        /*0352*/ 	.byte	0x0d
	.zero		1


	//   ....[38]....
        /*0354*/ 	.word	0x00001d70
        /*0358*/ 	.word	0x000000ff
        /*035c*/ 	.word	0x00000020
        /*0360*/ 	.short	0x010a
        /*0362*/ 	.byte	0x04
	.zero		1


	//   ....[39]....
        /*0364*/ 	.word	0x00001df0
        /*0368*/ 	.word	0x000000ff
        /*036c*/ 	.word	0x00000020
        /*0370*/ 	.short	0x010a
        /*0372*/ 	.byte	0x21
	.zero		1


	//   ....[40]....
        /*0374*/ 	.word	0x00001f80
        /*0378*/ 	.word	0x000000ff
        /*037c*/ 	.word	0x00000020
        /*0380*/ 	.short	0x010a
        /*0382*/ 	.byte	0x05
	.zero		1


	//   ....[41]....
        /*0384*/ 	.word	0x00002180
        /*0388*/ 	.word	0x00000003
        /*038c*/ 	.word	0x00000080
        /*0390*/ 	.short	0x010a
        /*0392*/ 	.byte	0xff
	.zero		1


	//   ....[42]....
        /*0394*/ 	.word	0x000022d0
        /*0398*/ 	.word	0x00000000
        /*039c*/ 	.word	0x00000000
        /*03a0*/ 	.short	0x0101
        /*03a2*/ 	.byte	0xff
	.zero		1


	//   ....[43]....
        /*03a4*/ 	.word	0x00002890
        /*03a8*/ 	.word	0x000000ff
        /*03ac*/ 	.word	0x00000000
        /*03b0*/ 	.short	0x010a
        /*03b2*/ 	.byte	0x04
	.zero		1


	//   ....[44]....
        /*03b4*/ 	.word	0x00002920
        /*03b8*/ 	.word	0x000000ff
        /*03bc*/ 	.word	0x00000000
        /*03c0*/ 	.short	0x010a
        /*03c2*/ 	.byte	0x05
	.zero		1


	//   ....[45]....
        /*03c4*/ 	.word	0x000029b0
        /*03c8*/ 	.word	0x000000ff
        /*03cc*/ 	.word	0x00000000
        /*03d0*/ 	.short	0x010a
        /*03d2*/ 	.byte	0x05
	.zero		1


	//   ....[46]....
        /*03d4*/ 	.word	0x00002a50
        /*03d8*/ 	.word	0x00000000
        /*03dc*/ 	.word	0x00000000
        /*03e0*/ 	.short	0x010a
        /*03e2*/ 	.byte	0xff
	.zero		1


	//   ....[47]....
        /*03e4*/ 	.word	0x00002b70
        /*03e8*/ 	.word	0x00000002
        /*03ec*/ 	.word	0x000000e0
        /*03f0*/ 	.short	0x010a
        /*03f2*/ 	.byte	0xff
	.zero		1


	//   ....[48]....
        /*03f4*/ 	.word	0x00002be0
        /*03f8*/ 	.word	0x00000002
        /*03fc*/ 	.word	0x00000000
        /*0400*/ 	.short	0x0101
        /*0402*/ 	.byte	0xff
	.zero		1


	//   ....[49]....
        /*0404*/ 	.word	0x00002c00
        /*0408*/ 	.word	0x000000ff
        /*040c*/ 	.word	0x00000090
        /*0410*/ 	.short	0x010a
        /*0412*/ 	.byte	0x04
	.zero		1


	//   ....[50]....
        /*0414*/ 	.word	0x00002d20
        /*0418*/ 	.word	0x00000002
        /*041c*/ 	.word	0x00000080
        /*0420*/ 	.short	0x010a
        /*0422*/ 	.byte	0xff
	.zero		1


	//   ....[51]....
        /*0424*/ 	.word	0x00002e20
        /*0428*/ 	.word	0x00000002
        /*042c*/ 	.word	0x00000000
        /*0430*/ 	.short	0x0101
        /*0432*/ 	.byte	0xff
	.zero		1


	//   ....[52]....
        /*0434*/ 	.word	0x00002eb0
        /*0438*/ 	.word	0x000000ff
        /*043c*/ 	.word	0x00000090
        /*0440*/ 	.short	0x0106
        /*0442*/ 	.byte	0x04
	.zero		1


	//   ....[53]....
        /*0444*/ 	.word	0x00002ed0
        /*0448*/ 	.word	0x000000ff
        /*044c*/ 	.word	0x00000090
        /*0450*/ 	.short	0x010a
        /*0452*/ 	.byte	0x04
	.zero		1


	//   ....[54]....
        /*0454*/ 	.word	0x00002f60
        /*0458*/ 	.word	0x000000ff
        /*045c*/ 	.word	0x00000090
        /*0460*/ 	.short	0x0106
        /*0462*/ 	.byte	0x07
	.zero		1


	//   ....[55]....
        /*0464*/ 	.word	0x00002fa0
        /*0468*/ 	.word	0x00000000
        /*046c*/ 	.word	0x00000090
        /*0470*/ 	.short	0x010a
        /*0472*/ 	.byte	0xff
	.zero		1


	//   ....[56]....
        /*0474*/ 	.word	0x00003570
        /*0478*/ 	.word	0x00000000
        /*047c*/ 	.word	0x00000080
        /*0480*/ 	.short	0x010a
        /*0482*/ 	.byte	0xff
	.zero		1


	//   ....[57]....
        /*0484*/ 	.word	0x00003670
        /*0488*/ 	.word	0x00000003
        /*048c*/ 	.word	0x00000000
        /*0490*/ 	.short	0x0101
        /*0492*/ 	.byte	0xff
	.zero		1


	//   ....[58]....
        /*0494*/ 	.word	0x00003680
        /*0498*/ 	.word	0x000000ff
        /*049c*/ 	.word	0x00000000
        /*04a0*/ 	.short	0x010a
        /*04a2*/ 	.byte	0x04
	.zero		1


	//   ....[59]....
        /*04a4*/ 	.word	0x00003700
        /*04a8*/ 	.word	0x000000ff
        /*04ac*/ 	.word	0x000000c0
        /*04b0*/ 	.short	0x010a
        /*04b2*/ 	.byte	0x2e
	.zero		1


	//   ....[60]....
        /*04b4*/ 	.word	0x000037e0
        /*04b8*/ 	.word	0x000000ff
        /*04bc*/ 	.word	0x00000000
        /*04c0*/ 	.short	0x010a
        /*04c2*/ 	.byte	0x07
	.zero		1


	//   ....[61]....
        /*04c4*/ 	.word	0x00003920
        /*04c8*/ 	.word	0x000000ff
        /*04cc*/ 	.word	0x00000000
        /*04d0*/ 	.short	0x010a
        /*04d2*/ 	.byte	0x04
	.zero		1


	//   ....[62]....
        /*04d4*/ 	.word	0x00003cf0
        /*04d8*/ 	.word	0x000000ff
        /*04dc*/ 	.word	0x00000000
        /*04e0*/ 	.short	0x010a
        /*04e2*/ 	.byte	0x04
	.zero		1


	//   ....[63]....
        /*04e4*/ 	.word	0x00003d80
        /*04e8*/ 	.word	0x000000ff
        /*04ec*/ 	.word	0x00000000
        /*04f0*/ 	.short	0x010a
        /*04f2*/ 	.byte	0x05
	.zero		1


	//   ....[64]....
        /*04f4*/ 	.word	0x00003e10
        /*04f8*/ 	.word	0x000000ff
        /*04fc*/ 	.word	0x00000000
        /*0500*/ 	.short	0x010a
        /*0502*/ 	.byte	0x05
	.zero		1


	//   ....[65]....
        /*0504*/ 	.word	0x00003ea0
        /*0508*/ 	.word	0x000000ff
        /*050c*/ 	.word	0x00000000
        /*0510*/ 	.short	0x010a
        /*0512*/ 	.byte	0x04
	.zero		1


	//   ....[66]....
        /*0514*/ 	.word	0x00004380
        /*0518*/ 	.word	0x00000008
        /*051c*/ 	.word	0x00000080
        /*0520*/ 	.short	0x010a
        /*0522*/ 	.byte	0xff
	.zero		1


	//   ....[67]....
        /*0524*/ 	.word	0x000044f0
        /*0528*/ 	.word	0x00000000
        /*052c*/ 	.word	0x00000000
        /*0530*/ 	.short	0x0101
        /*0532*/ 	.byte	0xff
	.zero		1


	//   ....[68]....
        /*0534*/ 	.word	0x000049c0
        /*0538*/ 	.word	0x000000ff
        /*053c*/ 	.word	0x00000078
        /*0540*/ 	.short	0x010a
        /*0542*/ 	.byte	0x18
	.zero		1


	//   ....[69]....
        /*0544*/ 	.word	0x00004b90
        /*0548*/ 	.word	0x000000ff
        /*054c*/ 	.word	0x00000058
        /*0550*/ 	.short	0x010a
        /*0552*/ 	.byte	0x04
	.zero		1


	//   ....[70]....
        /*0554*/ 	.word	0x00004d70
        /*0558*/ 	.word	0x000000ff
        /*055c*/ 	.word	0x00000040
        /*0560*/ 	.short	0x010b
        /*0562*/ 	.byte	0x04
	.zero		1


	//   ....[71]....
        /*0564*/ 	.word	0x00004d80
        /*0568*/ 	.word	0x000000ff
        /*056c*/ 	.word	0x00000000
        /*0570*/ 	.short	0x0101
        /*0572*/ 	.byte	0x07
	.zero		1


	//   ....[72]....
        /*0574*/ 	.word	0x00004d90
        /*0578*/ 	.word	0x000000ff
        /*057c*/ 	.word	0x00000058
        /*0580*/ 	.short	0x010a
        /*0582*/ 	.byte	0x05
	.zero		1


	//   ....[73]....
        /*0584*/ 	.word	0x00004fe0
        /*0588*/ 	.word	0x000000ff
        /*058c*/ 	.word	0x00000040
        /*0590*/ 	.short	0x010b
        /*0592*/ 	.byte	0x05
	.zero		1


	//   ....[74]....
        /*0594*/ 	.word	0x00004ff0
        /*0598*/ 	.word	0x000000ff
        /*059c*/ 	.word	0x00000000
        /*05a0*/ 	.short	0x0101
        /*05a2*/ 	.byte	0x04
	.zero		1


	//   ....[75]....
        /*05a4*/ 	.word	0x00005040
        /*05a8*/ 	.word	0x000000ff
        /*05ac*/ 	.word	0x00000000
        /*05b0*/ 	.short	0x010a
        /*05b2*/ 	.byte	0x04
	.zero		1


	//   ....[76]....
        /*05b4*/ 	.word	0x000050d0
        /*05b8*/ 	.word	0x000000ff
        /*05bc*/ 	.word	0x00000000
        /*05c0*/ 	.short	0x010a
        /*05c2*/ 	.byte	0x05
	.zero		1


	//   ....[77]....
        /*05c4*/ 	.word	0x00005170
        /*05c8*/ 	.word	0x00000000
        /*05cc*/ 	.word	0x00000000
        /*05d0*/ 	.short	0x010a
        /*05d2*/ 	.byte	0xff
	.zero		1


	//   ....[78]....
        /*05d4*/ 	.word	0x000054d0
        /*05d8*/ 	.word	0x00000000
        /*05dc*/ 	.word	0x00000080
        /*05e0*/ 	.short	0x010a
        /*05e2*/ 	.byte	0xff
	.zero		1


	//   ....[79]....
        /*05e4*/ 	.word	0x000055a0
        /*05e8*/ 	.word	0x00000000
        /*05ec*/ 	.word	0x00000000
        /*05f0*/ 	.short	0x0101
        /*05f2*/ 	.byte	0xff
	.zero		1


	//   ....[80]....
        /*05f4*/ 	.word	0x000061b0
        /*05f8*/ 	.word	0x00000002
        /*05fc*/ 	.word	0x00000040
        /*0600*/ 	.short	0x010a
        /*0602*/ 	.byte	0xff
	.zero		1


	//   ....[81]....
        /*0604*/ 	.word	0x000061f0
        /*0608*/ 	.word	0x0000001b
        /*060c*/ 	.word	0x000000a0
        /*0610*/ 	.short	0x010a
        /*0612*/ 	.byte	0xff
	.zero		1


	//   ....[82]....
        /*0614*/ 	.word	0x000062e0
        /*0618*/ 	.word	0x00000002
        /*061c*/ 	.word	0x00000040
        /*0620*/ 	.short	0x010a
        /*0622*/ 	.byte	0xff
	.zero		1


	//   ....[83]....
        /*0624*/ 	.word	0x00006470
        /*0628*/ 	.word	0x0000001b
        /*062c*/ 	.word	0x000000a0
        /*0630*/ 	.short	0x010a
        /*0632*/ 	.byte	0xff
	.zero		1


	//   ....[84]....
        /*0634*/ 	.word	0x00006c40
        /*0638*/ 	.word	0x00000000
        /*063c*/ 	.word	0x00000000
        /*0640*/ 	.short	0x0101
        /*0642*/ 	.byte	0xff
	.zero		1


	//   ....[85]....
        /*0644*/ 	.word	0x00006c50
        /*0648*/ 	.word	0x00000002
        /*064c*/ 	.word	0x00000040
        /*0650*/ 	.short	0x010a
        /*0652*/ 	.byte	0xff
	.zero		1


	//   ....[86]....
        /*0654*/ 	.word	0x00006d10
        /*0658*/ 	.word	0x00000002
        /*065c*/ 	.word	0x00000040
        /*0660*/ 	.short	0x010a
        /*0662*/ 	.byte	0xff
	.zero		1


	//   ....[87]....
        /*0664*/ 	.word	0x000070c0
        /*0668*/ 	.word	0x000000ff
        /*066c*/ 	.word	0x00000000
        /*0670*/ 	.short	0x0101
        /*0672*/ 	.byte	0x04
	.zero		1


	//   ....[88]....
        /*0674*/ 	.word	0x00007610
        /*0678*/ 	.word	0x00000000
        /*067c*/ 	.word	0x00000000
        /*0680*/ 	.short	0x0101
        /*0682*/ 	.byte	0xff
	.zero		1


	//   ....[89]....
        /*0684*/ 	.word	0x000078c0
        /*0688*/ 	.word	0x000000ff
        /*068c*/ 	.word	0x00000000
        /*0690*/ 	.short	0x0101
        /*0692*/ 	.byte	0x04
	.zero		1


	//   ....[90]....
        /*0694*/ 	.word	0x000078e0
        /*0698*/ 	.word	0x00000000
        /*069c*/ 	.word	0x000000f0
        /*06a0*/ 	.short	0x010a
        /*06a2*/ 	.byte	0xff
	.zero		1


	//   ....[91]....
        /*06a4*/ 	.word	0x00007940
        /*06a8*/ 	.word	0x00000000
        /*06ac*/ 	.word	0x00000020
        /*06b0*/ 	.short	0x010a
        /*06b2*/ 	.byte	0xff
	.zero		1


	//   ....[92]....
        /*06b4*/ 	.word	0x000079a0
        /*06b8*/ 	.word	0x00000000
        /*06bc*/ 	.word	0x00000020
        /*06c0*/ 	.short	0x010a
        /*06c2*/ 	.byte	0xff
	.zero		1


	//   ....[93]....
        /*06c4*/ 	.word	0x000079f0
        /*06c8*/ 	.word	0x00000003
        /*06cc*/ 	.word	0x00000080
        /*06d0*/ 	.short	0x010a
        /*06d2*/ 	.byte	0xff
	.zero		1


	//   ....[94]....
        /*06d4*/ 	.word	0x00007a50
        /*06d8*/ 	.word	0x00000000
        /*06dc*/ 	.word	0x00000000
        /*06e0*/ 	.short	0x010a
        /*06e2*/ 	.byte	0xff
	.zero		1


	//   ....[95]....
        /*06e4*/ 	.word	0x00007ab0
        /*06e8*/ 	.word	0x00000000
        /*06ec*/ 	.word	0x00000000
        /*06f0*/ 	.short	0x010a
        /*06f2*/ 	.byte	0xff
	.zero		1


	//   ....[96]....
        /*06f4*/ 	.word	0x00007b10
        /*06f8*/ 	.word	0x00000000
        /*06fc*/ 	.word	0x00000000
        /*0700*/ 	.short	0x010a
        /*0702*/ 	.byte	0xff
	.zero		1


	//   ....[97]....
        /*0704*/ 	.word	0x00007b60
        /*0708*/ 	.word	0x00000002
        /*070c*/ 	.word	0x000000e0
        /*0710*/ 	.short	0x010a
        /*0712*/ 	.byte	0xff
	.zero		1


	//   ....[98]....
        /*0714*/ 	.word	0x00007bc0
        /*0718*/ 	.word	0x00000002
        /*071c*/ 	.word	0x00000090
        /*0720*/ 	.short	0x010a
        /*0722*/ 	.byte	0xff
	.zero		1


	//   ....[99]....
        /*0724*/ 	.word	0x00007c10
        /*0728*/ 	.word	0x00000002
        /*072c*/ 	.word	0x00000080
        /*0730*/ 	.short	0x010a
        /*0732*/ 	.byte	0xff
	.zero		1


	//   ....[100]....
        /*0734*/ 	.word	0x00007c70
        /*0738*/ 	.word	0x00000000
        /*073c*/ 	.word	0x00000090
        /*0740*/ 	.short	0x010a
        /*0742*/ 	.byte	0xff
	.zero		1


	//   ....[101]....
        /*0744*/ 	.word	0x00007cc0
        /*0748*/ 	.word	0x00000000
        /*074c*/ 	.word	0x00000080
        /*0750*/ 	.short	0x010a
        /*0752*/ 	.byte	0xff
	.zero		1


	//   ....[102]....
        /*0754*/ 	.word	0x00007d20
        /*0758*/ 	.word	0x00000002
        /*075c*/ 	.word	0x000000c0
        /*0760*/ 	.short	0x010a
        /*0762*/ 	.byte	0xff
	.zero		1


	//   ....[103]....
        /*0764*/ 	.word	0x00007d80
        /*0768*/ 	.word	0x00000000
        /*076c*/ 	.word	0x00000000
        /*0770*/ 	.short	0x010a
        /*0772*/ 	.byte	0xff
	.zero		1


	//   ....[104]....
        /*0774*/ 	.word	0x00007de0
        /*0778*/ 	.word	0x00000000
        /*077c*/ 	.word	0x00000000
        /*0780*/ 	.short	0x010a
        /*0782*/ 	.byte	0xff
	.zero		1


	//   ....[105]....
        /*0784*/ 	.word	0x00007e40
        /*0788*/ 	.word	0x00000000
        /*078c*/ 	.word	0x00000000
        /*0790*/ 	.short	0x010a
        /*0792*/ 	.byte	0xff
	.zero		1


	//   ....[106]....
        /*0794*/ 	.word	0x00007ea0
        /*0798*/ 	.word	0x00000000
        /*079c*/ 	.word	0x00000000
        /*07a0*/ 	.short	0x010a
        /*07a2*/ 	.byte	0xff
	.zero		1


	//   ....[107]....
        /*07a4*/ 	.word	0x00007f00
        /*07a8*/ 	.word	0x00000000
        /*07ac*/ 	.word	0x00000000
        /*07b0*/ 	.short	0x010a
        /*07b2*/ 	.byte	0xff
	.zero		1


	//   ....[108]....
        /*07b4*/ 	.word	0x00007f50
        /*07b8*/ 	.word	0x00000008
        /*07bc*/ 	.word	0x00000080
        /*07c0*/ 	.short	0x010a
        /*07c2*/ 	.byte	0xff
	.zero		1


	//   ....[109]....
        /*07c4*/ 	.word	0x00007fb0
        /*07c8*/ 	.word	0x00000000
        /*07cc*/ 	.word	0x00000078
        /*07d0*/ 	.short	0x010a
        /*07d2*/ 	.byte	0xff
	.zero		1


	//   ....[110]....
        /*07d4*/ 	.word	0x00008010
        /*07d8*/ 	.word	0x00000000
        /*07dc*/ 	.word	0x00000058
        /*07e0*/ 	.short	0x010a
        /*07e2*/ 	.byte	0xff
	.zero		1


	//   ....[111]....
        /*07e4*/ 	.word	0x00008070
        /*07e8*/ 	.word	0x00000002
        /*07ec*/ 	.word	0x00000058
        /*07f0*/ 	.short	0x010a
        /*07f2*/ 	.byte	0xff
	.zero		1


	//   ....[112]....
        /*07f4*/ 	.word	0x000080d0
        /*07f8*/ 	.word	0x00000000
        /*07fc*/ 	.word	0x00000000
        /*0800*/ 	.short	0x010a
        /*0802*/ 	.byte	0xff
	.zero		1


	//   ....[113]....
        /*0804*/ 	.word	0x00008130
        /*0808*/ 	.word	0x00000000
        /*080c*/ 	.word	0x00000000
        /*0810*/ 	.short	0x010a
        /*0812*/ 	.byte	0xff
	.zero		1


	//   ....[114]....
        /*0814*/ 	.word	0x00008180
        /*0818*/ 	.word	0x00000000
        /*081c*/ 	.word	0x00000080
        /*0820*/ 	.short	0x010a
        /*0822*/ 	.byte	0xff
	.zero		1


	//   ....[115]....
        /*0824*/ 	.word	0x000081d0
        /*0828*/ 	.word	0x00000002
        /*082c*/ 	.word	0x00000040
        /*0830*/ 	.short	0x010a
        /*0832*/ 	.byte	0xff
	.zero		1


	//   ....[116]....
        /*0834*/ 	.word	0x00008220
        /*0838*/ 	.word	0x0000001b
        /*083c*/ 	.word	0x000000a0
        /*0840*/ 	.short	0x010a
        /*0842*/ 	.byte	0xff
	.zero		1


	//   ....[117]....
        /*0844*/ 	.word	0x00008270
        /*0848*/ 	.word	0x00000002
        /*084c*/ 	.word	0x00000040
        /*0850*/ 	.short	0x010a
        /*0852*/ 	.byte	0xff
	.zero		1


	//----- nvinfo : EIATTR_NUM_MBARRIERS
	.align		4
.L_47:
        /*0854*/ 	.byte	0x03, 0x38
        /*0856*/ 	.short	0x0020


	//----- nvinfo : EIATTR_EXIT_INSTR_OFFSETS
	.align		4
        /*0858*/ 	.byte	0x04, 0x1c
        /*085a*/ 	.short	(.L_49 - .L_48)


	//   ....[0]....
.L_48:
        /*085c*/ 	.word	0x00002a80


	//   ....[1]....
        /*0860*/ 	.word	0x00002f70


	//   ....[2]....
        /*0864*/ 	.word	0x00002fd0


	//   ....[3]....
        /*0868*/ 	.word	0x00004100


	//   ....[4]....
        /*086c*/ 	.word	0x000051a0


	//   ....[5]....
        /*0870*/ 	.word	0x000051e0


	//   ....[6]....
        /*0874*/ 	.word	0x000077b0


	//   ....[7]....
        /*0878*/ 	.word	0x00007830


	//   ....[8]....
        /*087c*/ 	.word	0x00007860


	//   ....[9]....
        /*0880*/ 	.word	0x000078d0


	//----- nvinfo : EIATTR_MAX_THREADS
	.align		4
.L_49:
        /*0884*/ 	.byte	0x04, 0x05
        /*0886*/ 	.short	(.L_51 - .L_50)
.L_50:
        /*0888*/ 	.word	0x00000100
        /*088c*/ 	.word	0x00000001
        /*0890*/ 	.word	0x00000001


	//----- nvinfo : EIATTR_CRS_STACK_SIZE
	.align		4
.L_51:
        /*0894*/ 	.byte	0x04, 0x1e
        /*0896*/ 	.short	(.L_53 - .L_52)
.L_52:
        /*0898*/ 	.word	0x00000000


	//----- nvinfo : EIATTR_CBANK_PARAM_SIZE
	.align		4
.L_53:
        /*089c*/ 	.byte	0x03, 0x19
        /*089e*/ 	.short	0x0800


	//----- nvinfo : EIATTR_PARAM_CBANK
	.align		4
        /*08a0*/ 	.byte	0x04, 0x0a
        /*08a2*/ 	.short	(.L_55 - .L_54)
	.align		4
.L_54:
        /*08a4*/ 	.word	index@(.nv.constant0._ZN7cutlass13device_kernelINS_4gemm6kernel13GemmUniversalIN4cute5tupleIJiiiiEEENS1_10collective13CollectiveMmaINS1_35MainloopSm100TmaUmmaWarpSpecializedILi4ELi2ELi4ENS5_IJNS4_1CILi2EEENSA_ILi1EEESC_EEEEENS5_IJNSA_ILi64EEESF_NSA_ILi128EEEEEENS_6half_tENS5_IJlSC_lEEESI_SJ_NS4_8TiledMMAINS4_8MMA_AtomIJNS4_20SM100_MMA_F16BF16_SSISI_SI_fLi64ELi64ELNS4_4UMMA5MajorE0ELSO_0ELNSN_7ScaleInE0ELSP_0EEEEEENS4_6LayoutINS5_IJSC_SC_SC_EEENS5_IJNSA_ILi0EEESU_SU_EEEEENS5_IJNS4_10UnderscoreESX_SX_EEEEENS4_13SM90_TMA_LOADENS4_14ComposedLayoutINS4_7SwizzleILi3ELi4ELi3EEENS4_18smem_ptr_flag_bitsILi16EEENSS_INS5_IJNSA_ILi8EEESF_EEENS5_IJSF_SC_EEEEEEEvNS4_8identityENS4_23SM90_TMA_LOAD_MULTICASTES1A_vS1B_EENS_8epilogue10collective18CollectiveEpilogueINS1E_23Sm100TmaWarpSpecializedILi3ELi2ELi16ELb1ELb0EEEJSH_NS5_IJNSS_ISF_SC_EENSS_INSA_ILi32EEESC_EEEEESI_SJ_SI_SJ_NS1E_6fusion15FusionCallbacksIS1I_NS1N_17LinearCombinationISI_fSI_fLNS_15FloatRoundStyleE2EEESH_S1M_JEEENS4_5SM1004TMEM4LOAD26SM100_TMEM_LOAD_16dp256b4xES10_NS11_INS12_ILi2ELi4ELi3EEES15_NSS_INS5_IJS16_S1K_EEENS5_IJS1K_SC_EEEEEEENS4_17SM75_U32x4_LDSM_NENS4_14SM90_TMA_STOREES21_NS4_17SM90_U32x4_STSM_NENS4_39AutoVectorizingCopyWithAssumedAlignmentILi128EEEEEEvvEEEEvNT_6ParamsE)
        /*08a8*/ 	.short	0x0380
        /*08aa*/ 	.short	0x0800


	//----- nvinfo : EIATTR_SW_WAR
	.align		4
.L_55:
        /*08ac*/ 	.byte	0x04, 0x36
        /*08ae*/ 	.short	(.L_57 - .L_56)
.L_56:
        /*08b0*/ 	.word	0x00000008
.L_57:


//--------------------- .nv.callgraph             --------------------------
	.section	.nv.callgraph,"",@"SHT_CUDA_CALLGRAPH"
	.align	4
	.sectionentsize	8
	.align		4
        /*0000*/ 	.word	0x00000000
	.align		4
        /*0004*/ 	.word	0xffffffff
	.align		4
        /*0008*/ 	.word	index@(_ZN7cutlass13device_kernelINS_4gemm6kernel13GemmUniversalIN4cute5tupleIJiiiiEEENS1_10collective13CollectiveMmaINS1_35MainloopSm100TmaUmmaWarpSpecializedILi4ELi2ELi4ENS5_IJNS4_1CILi2EEENSA_ILi1EEESC_EEEEENS5_IJNSA_ILi64EEESF_NSA_ILi128EEEEEENS_6half_tENS5_IJlSC_lEEESI_SJ_NS4_8TiledMMAINS4_8MMA_AtomIJNS4_20SM100_MMA_F16BF16_SSISI_SI_fLi64ELi64ELNS4_4UMMA5MajorE0ELSO_0ELNSN_7ScaleInE0ELSP_0EEEEEENS4_6LayoutINS5_IJSC_SC_SC_EEENS5_IJNSA_ILi0EEESU_SU_EEEEENS5_IJNS4_10UnderscoreESX_SX_EEEEENS4_13SM90_TMA_LOADENS4_14ComposedLayoutINS4_7SwizzleILi3ELi4ELi3EEENS4_18smem_ptr_flag_bitsILi16EEENSS_INS5_IJNSA_ILi8EEESF_EEENS5_IJSF_SC_EEEEEEEvNS4_8identityENS4_23SM90_TMA_LOAD_MULTICASTES1A_vS1B_EENS_8epilogue10collective18CollectiveEpilogueINS1E_23Sm100TmaWarpSpecializedILi3ELi2ELi16ELb1ELb0EEEJSH_NS5_IJNSS_ISF_SC_EENSS_INSA_ILi32EEESC_EEEEESI_SJ_SI_SJ_NS1E_6fusion15FusionCallbacksIS1I_NS1N_17LinearCombinationISI_fSI_fLNS_15FloatRoundStyleE2EEESH_S1M_JEEENS4_5SM1004TMEM4LOAD26SM100_TMEM_LOAD_16dp256b4xES10_NS11_INS12_ILi2ELi4ELi3EEES15_NSS_INS5_IJS16_S1K_EEENS5_IJS1K_SC_EEEEEEENS4_17SM75_U32x4_LDSM_NENS4_14SM90_TMA_STOREES21_NS4_17SM90_U32x4_STSM_NENS4_39AutoVectorizingCopyWithAssumedAlignmentILi128EEEEEEvvEEEEvNT_6ParamsE)
	.align		4
        /*000c*/ 	.word	index@(__assertfail)
	.align		4
        /*0010*/ 	.word	0x00000000
	.align		4
        /*0014*/ 	.word	0xfffffffe
	.align		4
        /*0018*/ 	.word	0x00000000
	.align		4
        /*001c*/ 	.word	0xfffffffd
	.align		4
        /*0020*/ 	.word	0x00000000
	.align		4
        /*0024*/ 	.word	0xfffffffc


//--------------------- .nv.constant4             --------------------------
	.section	.nv.constant4,"a",@progbits
	.align	8
	.align		8
.nv.constant4:
        /*0000*/ 	.dword	__assertfail
	.align		8
        /*0008*/ 	.dword	__unnamed_1
	.align		8
        /*0010*/ 	.dword	__unnamed_2
	.align		8
        /*0018*/ 	.dword	_ZN39_INTERNAL_8a173e4b_4_k_cu_453072cc_72684cuda3std3__45__cpo5beginE
	.align		8
        /*0020*/ 	.dword	_ZN39_INTERNAL_8a173e4b_4_k_cu_453072cc_72684cuda3std3__45__cpo3endE
	.align		8
        /*0028*/ 	.dword	_ZN39_INTERNAL_8a173e4b_4_k_cu_453072cc_72684cuda3std3__45__cpo6cbeginE
	.align		8
        /*0030*/ 	.dword	_ZN39_INTERNAL_8a173e4b_4_k_cu_453072cc_72684cuda3std3__45__cpo4cendE
	.align		8
        /*0038*/ 	.dword	_ZN39_INTERNAL_8a173e4b_4_k_cu_453072cc_72684cuda3std3__441_GLOBAL__N__8a173e4b_4_k_cu_453072cc_72686ignoreE
	.align		8
        /*0040*/ 	.dword	_ZN39_INTERNAL_8a173e4b_4_k_cu_453072cc_72684cuda3std3__419piecewise_constructE
	.align		8
        /*0048*/ 	.dword	_ZN39_INTERNAL_8a173e4b_4_k_cu_453072cc_72684cuda3std3__48in_placeE
	.align		8
        /*0050*/ 	.dword	_ZN39_INTERNAL_8a173e4b_4_k_cu_453072cc_72684cuda3std6ranges3__45__cpo4swapE
	.align		8
        /*0058*/ 	.dword	_ZN39_INTERNAL_8a173e4b_4_k_cu_453072cc_72684cuda3std6ranges3__45__cpo9iter_moveE
	.align		8
        /*0060*/ 	.dword	_ZN39_INTERNAL_8a173e4b_4_k_cu_453072cc_72684cute7productE
	.align		8
        /*0068*/ 	.dword	_ZN39_INTERNAL_8a173e4b_4_k_cu_453072cc_72684cute1_E
	.align		8
        /*0070*/ 	.dword	$str$25
	.align		8
        /*0078*/ 	.dword	$str$26
	.align		8
        /*0080*/ 	.dword	$str$27
	.align		8
        /*0088*/ 	.dword	$str$28


//--------------------- .text._ZN7cutlass13device_kernelINS_4gemm6kernel13GemmUniversalIN4cute5tupleIJiiiiEEENS1_10collective13CollectiveMmaINS1_35MainloopSm100TmaUmmaWarpSpecializedILi4ELi2ELi4ENS5_IJNS4_1CILi2EEENSA_ILi1EEESC_EEEEENS5_IJNSA_ILi64EEESF_NSA_ILi128EEEEEENS_6half_tENS5_IJlSC_lEEESI_SJ_NS4_8TiledMMAINS4_8MMA_AtomIJNS4_20SM100_MMA_F16BF16_SSISI_SI_fLi64ELi64ELNS4_4UMMA5MajorE0ELSO_0ELNSN_7ScaleInE0ELSP_0EEEEEENS4_6LayoutINS5_IJSC_SC_SC_EEENS5_IJNSA_ILi0EEESU_SU_EEEEENS5_IJNS4_10UnderscoreESX_SX_EEEEENS4_13SM90_TMA_LOADENS4_14ComposedLayoutINS4_7SwizzleILi3ELi4ELi3EEENS4_18smem_ptr_flag_bitsILi16EEENSS_INS5_IJNSA_ILi8EEESF_EEENS5_IJSF_SC_EEEEEEEvNS4_8identityENS4_23SM90_TMA_LOAD_MULTICASTES1A_vS1B_EENS_8epilogue10collective18CollectiveEpilogueINS1E_23Sm100TmaWarpSpecializedILi3ELi2ELi16ELb1ELb0EEEJSH_NS5_IJNSS_ISF_SC_EENSS_INSA_ILi32EEESC_EEEEESI_SJ_SI_SJ_NS1E_6fusion15FusionCallbacksIS1I_NS1N_17LinearCombinationISI_fSI_fLNS_15FloatRoundStyleE2EEESH_S1M_JEEENS4_5SM1004TMEM4LOAD26SM100_TMEM_LOAD_16dp256b4xES10_NS11_INS12_ILi2ELi4ELi3EEES15_NSS_INS5_IJS16_S1K_EEENS5_IJS1K_SC_EEEEEEENS4_17SM75_U32x4_LDSM_NENS4_14SM90_TMA_STOREES21_NS4_17SM90_U32x4_STSM_NENS4_39AutoVectorizingCopyWithAssumedAlignmentILi128EEEEEEvvEEEEvNT_6ParamsE --------------------------
	.section	.text._ZN7cutlass13device_kernelINS_4gemm6kernel13GemmUniversalIN4cute5tupleIJiiiiEEENS1_10collective13CollectiveMmaINS1_35MainloopSm100TmaUmmaWarpSpecializedILi4ELi2ELi4ENS5_IJNS4_1CILi2EEENSA_ILi1EEESC_EEEEENS5_IJNSA_ILi64EEESF_NSA_ILi128EEEEEENS_6half_tENS5_IJlSC_lEEESI_SJ_NS4_8TiledMMAINS4_8MMA_AtomIJNS4_20SM100_MMA_F16BF16_SSISI_SI_fLi64ELi64ELNS4_4UMMA5MajorE0ELSO_0ELNSN_7ScaleInE0ELSP_0EEEEEENS4_6LayoutINS5_IJSC_SC_SC_EEENS5_IJNSA_ILi0EEESU_SU_EEEEENS5_IJNS4_10UnderscoreESX_SX_EEEEENS4_13SM90_TMA_LOADENS4_14ComposedLayoutINS4_7SwizzleILi3ELi4ELi3EEENS4_18smem_ptr_flag_bitsILi16EEENSS_INS5_IJNSA_ILi8EEESF_EEENS5_IJSF_SC_EEEEEEEvNS4_8identityENS4_23SM90_TMA_LOAD_MULTICASTES1A_vS1B_EENS_8epilogue10collective18CollectiveEpilogueINS1E_23Sm100TmaWarpSpecializedILi3ELi2ELi16ELb1ELb0EEEJSH_NS5_IJNSS_ISF_SC_EENSS_INSA_ILi32EEESC_EEEEESI_SJ_SI_SJ_NS1E_6fusion15FusionCallbacksIS1I_NS1N_17LinearCombinationISI_fSI_fLNS_15FloatRoundStyleE2EEESH_S1M_JEEENS4_5SM1004TMEM4LOAD26SM100_TMEM_LOAD_16dp256b4xES10_NS11_INS12_ILi2ELi4ELi3EEES15_NSS_INS5_IJS16_S1K_EEENS5_IJS1K_SC_EEEEEEENS4_17SM75_U32x4_LDSM_NENS4_14SM90_TMA_STOREES21_NS4_17SM90_U32x4_STSM_NENS4_39AutoVectorizingCopyWithAssumedAlignmentILi128EEEEEEvvEEEEvNT_6ParamsE,"ax",@progbits
	.align	128
.text._ZN7cutlass13device_kernelINS_4gemm6kernel13GemmUniversalIN4cute5tupleIJiiiiEEENS1_10collective13CollectiveMmaINS1_35MainloopSm100TmaUmmaWarpSpecializedILi4ELi2ELi4ENS5_IJNS4_1CILi2EEENSA_ILi1EEESC_EEEEENS5_IJNSA_ILi64EEESF_NSA_ILi128EEEEEENS_6half_tENS5_IJlSC_lEEESI_SJ_NS4_8TiledMMAINS4_8MMA_AtomIJNS4_20SM100_MMA_F16BF16_SSISI_SI_fLi64ELi64ELNS4_4UMMA5MajorE0ELSO_0ELNSN_7ScaleInE0ELSP_0EEEEEENS4_6LayoutINS5_IJSC_SC_SC_EEENS5_IJNSA_ILi0EEESU_SU_EEEEENS5_IJNS4_10UnderscoreESX_SX_EEEEENS4_13SM90_TMA_LOADENS4_14ComposedLayoutINS4_7SwizzleILi3ELi4ELi3EEENS4_18smem_ptr_flag_bitsILi16EEENSS_INS5_IJNSA_ILi8EEESF_EEENS5_IJSF_SC_EEEEEEEvNS4_8identityENS4_23SM90_TMA_LOAD_MULTICASTES1A_vS1B_EENS_8epilogue10collective18CollectiveEpilogueINS1E_23Sm100TmaWarpSpecializedILi3ELi2ELi16ELb1ELb0EEEJSH_NS5_IJNSS_ISF_SC_EENSS_INSA_ILi32EEESC_EEEEESI_SJ_SI_SJ_NS1E_6fusion15FusionCallbacksIS1I_NS1N_17LinearCombinationISI_fSI_fLNS_15FloatRoundStyleE2EEESH_S1M_JEEENS4_5SM1004TMEM4LOAD26SM100_TMEM_LOAD_16dp256b4xES10_NS11_INS12_ILi2ELi4ELi3EEES15_NSS_INS5_IJS16_S1K_EEENS5_IJS1K_SC_EEEEEEENS4_17SM75_U32x4_LDSM_NENS4_14SM90_TMA_STOREES21_NS4_17SM90_U32x4_STSM_NENS4_39AutoVectorizingCopyWithAssumedAlignmentILi128EEEEEEvvEEEEvNT_6ParamsE:
        .type           _ZN7cutlass13device_kernelINS_4gemm6kernel13GemmUniversalIN4cute5tupleIJiiiiEEENS1_10collective13CollectiveMmaINS1_35MainloopSm100TmaUmmaWarpSpecializedILi4ELi2ELi4ENS5_IJNS4_1CILi2EEENSA_ILi1EEESC_EEEEENS5_IJNSA_ILi64EEESF_NSA_ILi128EEEEEENS_6half_tENS5_IJlSC_lEEESI_SJ_NS4_8TiledMMAINS4_8MMA_AtomIJNS4_20SM100_MMA_F16BF16_SSISI_SI_fLi64ELi64ELNS4_4UMMA5MajorE0ELSO_0ELNSN_7ScaleInE0ELSP_0EEEEEENS4_6LayoutINS5_IJSC_SC_SC_EEENS5_IJNSA_ILi0EEESU_SU_EEEEENS5_IJNS4_10UnderscoreESX_SX_EEEEENS4_13SM90_TMA_LOADENS4_14ComposedLayoutINS4_7SwizzleILi3ELi4ELi3EEENS4_18smem_ptr_flag_bitsILi16EEENSS_INS5_IJNSA_ILi8EEESF_EEENS5_IJSF_SC_EEEEEEEvNS4_8identityENS4_23SM90_TMA_LOAD_MULTICASTES1A_vS1B_EENS_8epilogue10collective18CollectiveEpilogueINS1E_23Sm100TmaWarpSpecializedILi3ELi2ELi16ELb1ELb0EEEJSH_NS5_IJNSS_ISF_SC_EENSS_INSA_ILi32EEESC_EEEEESI_SJ_SI_SJ_NS1E_6fusion15FusionCallbacksIS1I_NS1N_17LinearCombinationISI_fSI_fLNS_15FloatRoundStyleE2EEESH_S1M_JEEENS4_5SM1004TMEM4LOAD26SM100_TMEM_LOAD_16dp256b4xES10_NS11_INS12_ILi2ELi4ELi3EEES15_NSS_INS5_IJS16_S1K_EEENS5_IJS1K_SC_EEEEEEENS4_17SM75_U32x4_LDSM_NENS4_14SM90_TMA_STOREES21_NS4_17SM90_U32x4_STSM_NENS4_39AutoVectorizingCopyWithAssumedAlignmentILi128EEEEEEvvEEEEvNT_6ParamsE,@function
        .size           _ZN7cutlass13device_kernelINS_4gemm6kernel13GemmUniversalIN4cute5tupleIJiiiiEEENS1_10collective13CollectiveMmaINS1_35MainloopSm100TmaUmmaWarpSpecializedILi4ELi2ELi4ENS5_IJNS4_1CILi2EEENSA_ILi1EEESC_EEEEENS5_IJNSA_ILi64EEESF_NSA_ILi128EEEEEENS_6half_tENS5_IJlSC_lEEESI_SJ_NS4_8TiledMMAINS4_8MMA_AtomIJNS4_20SM100_MMA_F16BF16_SSISI_SI_fLi64ELi64ELNS4_4UMMA5MajorE0ELSO_0ELNSN_7ScaleInE0ELSP_0EEEEEENS4_6LayoutINS5_IJSC_SC_SC_EEENS5_IJNSA_ILi0EEESU_SU_EEEEENS5_IJNS4_10UnderscoreESX_SX_EEEEENS4_13SM90_TMA_LOADENS4_14ComposedLayoutINS4_7SwizzleILi3ELi4ELi3EEENS4_18smem_ptr_flag_bitsILi16EEENSS_INS5_IJNSA_ILi8EEESF_EEENS5_IJSF_SC_EEEEEEEvNS4_8identityENS4_23SM90_TMA_LOAD_MULTICASTES1A_vS1B_EENS_8epilogue10collective18CollectiveEpilogueINS1E_23Sm100TmaWarpSpecializedILi3ELi2ELi16ELb1ELb0EEEJSH_NS5_IJNSS_ISF_SC_EENSS_INSA_ILi32EEESC_EEEEESI_SJ_SI_SJ_NS1E_6fusion15FusionCallbacksIS1I_NS1N_17LinearCombinationISI_fSI_fLNS_15FloatRoundStyleE2EEESH_S1M_JEEENS4_5SM1004TMEM4LOAD26SM100_TMEM_LOAD_16dp256b4xES10_NS11_INS12_ILi2ELi4ELi3EEES15_NSS_INS5_IJS16_S1K_EEENS5_IJS1K_SC_EEEEEEENS4_17SM75_U32x4_LDSM_NENS4_14SM90_TMA_STOREES21_NS4_17SM90_U32x4_STSM_NENS4_39AutoVectorizingCopyWithAssumedAlignmentILi128EEEEEEvvEEEEvNT_6ParamsE,(.L_x_161 - _ZN7cutlass13device_kernelINS_4gemm6kernel13GemmUniversalIN4cute5tupleIJiiiiEEENS1_10collective13CollectiveMmaINS1_35MainloopSm100TmaUmmaWarpSpecializedILi4ELi2ELi4ENS5_IJNS4_1CILi2EEENSA_ILi1EEESC_EEEEENS5_IJNSA_ILi64EEESF_NSA_ILi128EEEEEENS_6half_tENS5_IJlSC_lEEESI_SJ_NS4_8TiledMMAINS4_8MMA_AtomIJNS4_20SM100_MMA_F16BF16_SSISI_SI_fLi64ELi64ELNS4_4UMMA5MajorE0ELSO_0ELNSN_7ScaleInE0ELSP_0EEEEEENS4_6LayoutINS5_IJSC_SC_SC_EEENS5_IJNSA_ILi0EEESU_SU_EEEEENS5_IJNS4_10UnderscoreESX_SX_EEEEENS4_13SM90_TMA_LOADENS4_14ComposedLayoutINS4_7SwizzleILi3ELi4ELi3EEENS4_18smem_ptr_flag_bitsILi16EEENSS_INS5_IJNSA_ILi8EEESF_EEENS5_IJSF_SC_EEEEEEEvNS4_8identityENS4_23SM90_TMA_LOAD_MULTICASTES1A_vS1B_EENS_8epilogue10collective18CollectiveEpilogueINS1E_23Sm100TmaWarpSpecializedILi3ELi2ELi16ELb1ELb0EEEJSH_NS5_IJNSS_ISF_SC_EENSS_INSA_ILi32EEESC_EEEEESI_SJ_SI_SJ_NS1E_6fusion15FusionCallbacksIS1I_NS1N_17LinearCombinationISI_fSI_fLNS_15FloatRoundStyleE2EEESH_S1M_JEEENS4_5SM1004TMEM4LOAD26SM100_TMEM_LOAD_16dp256b4xES10_NS11_INS12_ILi2ELi4ELi3EEES15_NSS_INS5_IJS16_S1K_EEENS5_IJS1K_SC_EEEEEEENS4_17SM75_U32x4_LDSM_NENS4_14SM90_TMA_STOREES21_NS4_17SM90_U32x4_STSM_NENS4_39AutoVectorizingCopyWithAssumedAlignmentILi128EEEEEEvvEEEEvNT_6ParamsE)
        .other          _ZN7cutlass13device_kernelINS_4gemm6kernel13GemmUniversalIN4cute5tupleIJiiiiEEENS1_10collective13CollectiveMmaINS1_35MainloopSm100TmaUmmaWarpSpecializedILi4ELi2ELi4ENS5_IJNS4_1CILi2EEENSA_ILi1EEESC_EEEEENS5_IJNSA_ILi64EEESF_NSA_ILi128EEEEEENS_6half_tENS5_IJlSC_lEEESI_SJ_NS4_8TiledMMAINS4_8MMA_AtomIJNS4_20SM100_MMA_F16BF16_SSISI_SI_fLi64ELi64ELNS4_4UMMA5MajorE0ELSO_0ELNSN_7ScaleInE0ELSP_0EEEEEENS4_6LayoutINS5_IJSC_SC_SC_EEENS5_IJNSA_ILi0EEESU_SU_EEEEENS5_IJNS4_10UnderscoreESX_SX_EEEEENS4_13SM90_TMA_LOADENS4_14ComposedLayoutINS4_7SwizzleILi3ELi4ELi3EEENS4_18smem_ptr_flag_bitsILi16EEENSS_INS5_IJNSA_ILi8EEESF_EEENS5_IJSF_SC_EEEEEEEvNS4_8identityENS4_23SM90_TMA_LOAD_MULTICASTES1A_vS1B_EENS_8epilogue10collective18CollectiveEpilogueINS1E_23Sm100TmaWarpSpecializedILi3ELi2ELi16ELb1ELb0EEEJSH_NS5_IJNSS_ISF_SC_EENSS_INSA_ILi32EEESC_EEEEESI_SJ_SI_SJ_NS1E_6fusion15FusionCallbacksIS1I_NS1N_17LinearCombinationISI_fSI_fLNS_15FloatRoundStyleE2EEESH_S1M_JEEENS4_5SM1004TMEM4LOAD26SM100_TMEM_LOAD_16dp256b4xES10_NS11_INS12_ILi2ELi4ELi3EEES15_NSS_INS5_IJS16_S1K_EEENS5_IJS1K_SC_EEEEEEENS4_17SM75_U32x4_LDSM_NENS4_14SM90_TMA_STOREES21_NS4_17SM90_U32x4_STSM_NENS4_39AutoVectorizingCopyWithAssumedAlignmentILi128EEEEEEvvEEEEvNT_6ParamsE,@"STO_CUDA_ENTRY STV_DEFAULT"
_ZN7cutlass13device_kernelINS_4gemm6kernel13GemmUniversalIN4cute5tupleIJiiiiEEENS1_10collective13CollectiveMmaINS1_35MainloopSm100TmaUmmaWarpSpecializedILi4ELi2ELi4ENS5_IJNS4_1CILi2EEENSA_ILi1EEESC_EEEEENS5_IJNSA_ILi64EEESF_NSA_ILi128EEEEEENS_6half_tENS5_IJlSC_lEEESI_SJ_NS4_8TiledMMAINS4_8MMA_AtomIJNS4_20SM100_MMA_F16BF16_SSISI_SI_fLi64ELi64ELNS4_4UMMA5MajorE0ELSO_0ELNSN_7ScaleInE0ELSP_0EEEEEENS4_6LayoutINS5_IJSC_SC_SC_EEENS5_IJNSA_ILi0EEESU_SU_EEEEENS5_IJNS4_10UnderscoreESX_SX_EEEEENS4_13SM90_TMA_LOADENS4_14ComposedLayoutINS4_7SwizzleILi3ELi4ELi3EEENS4_18smem_ptr_flag_bitsILi16EEENSS_INS5_IJNSA_ILi8EEESF_EEENS5_IJSF_SC_EEEEEEEvNS4_8identityENS4_23SM90_TMA_LOAD_MULTICASTES1A_vS1B_EENS_8epilogue10collective18CollectiveEpilogueINS1E_23Sm100TmaWarpSpecializedILi3ELi2ELi16ELb1ELb0EEEJSH_NS5_IJNSS_ISF_SC_EENSS_INSA_ILi32EEESC_EEEEESI_SJ_SI_SJ_NS1E_6fusion15FusionCallbacksIS1I_NS1N_17LinearCombinationISI_fSI_fLNS_15FloatRoundStyleE2EEESH_S1M_JEEENS4_5SM1004TMEM4LOAD26SM100_TMEM_LOAD_16dp256b4xES10_NS11_INS12_ILi2ELi4ELi3EEES15_NSS_INS5_IJS16_S1K_EEENS5_IJS1K_SC_EEEEEEENS4_17SM75_U32x4_LDSM_NENS4_14SM90_TMA_STOREES21_NS4_17SM90_U32x4_STSM_NENS4_39AutoVectorizingCopyWithAssumedAlignmentILi128EEEEEEvvEEEEvNT_6ParamsE:
[----:B------:R-:W1:Y:S01]  /*0000*/  LDC R1, c[0x0][0x37c] ;  /* 0x0000df00ff017b82 */ /* 0x000e620000000800 */
[----:B------:R-:W2:Y:S01]  /*0010*/  S2R R55, SR_TID.X ;  /* 0x0000000000377919 */ /* 0x000ea20000002100 */
[----:B------:R-:W3:Y:S01]  /*0020*/  LDCU.64 UR8, c[0x0][0x890] ;  /* 0x00011200ff0877ac */ /* 0x000ee20008000a00 */
[----:B------:R-:W-:Y:S02]  /*0030*/  PRMT R45, RZ, 0x7610, R45 ;  /* 0x00007610ff2d7816 */ /* 0x000fe4000000002d */
[----:B------:R-:W-:Y:S01]  /*0040*/  ELECT P3, URZ, PT ;  /* 0x0000000000ff782f */ /* 0x000fe20003860000 */
[----:B---3--:R-:W-:-:S04]  /*0050*/  UISETP.NE.U32.AND UP0, UPT, UR8, URZ, UPT ;  /* 0x000000ff0800728c */ /* 0x008fc8000bf05070 */
[----:B------:R-:W-:Y:S01]  /*0060*/  UISETP.NE.AND.EX UP0, UPT, UR9, URZ, UPT, UP0 ;  /* 0x000000ff0900728c */ /* 0x000fe2000bf05300 */
[----:B--2---:R-:W-:-:S05]  /*0070*/  SHF.R.U32.HI R46, RZ, 0x5, R55 ;  /* 0x00000005ff2e7819 */ /* 0x004fca0000011637 */
[----:B------:R-:W2:Y:S02]  /*0080*/  SHFL.IDX PT, R0, R46, RZ, 0x1f ;  /* 0x00001fff2e007589 */ /* 0x000ea400000e0000 */
[----:B--2---:R-:W-:Y:S01]  /*0090*/  R2UR UR18, R0 ;  /* 0x00000000001272ca */ /* 0x004fe200000e0000 */
[----:B-1----:R-:W-:-:S14]  /*00a0*/  BRA.U UP0, `(.L_x_0) ;  /* 0x0000000100307547 */ /* 0x002fdc000b800000 */
[----:B------:R-:W1:Y:S02]  /*00b0*/  LDCU.64 UR4, c[0x0][0x888] ;  /* 0x00011100ff0477ac */ /* 0x000e640008000a00 */
[----:B-1----:R-:W-:-:S04]  /*00c0*/  UISETP.NE.U32.AND UP0, UPT, UR4, URZ, UPT ;  /* 0x000000ff0400728c */ /* 0x002fc8000bf05070 */
[----:B------:R-:W-:-:S09]  /*00d0*/  UISETP.NE.AND.EX UP0, UPT, UR5, URZ, UPT, UP0 ;  /* 0x000000ff0500728c */ /* 0x000fd2000bf05300 */
[----:B------:R-:W-:Y:S05]  /*00e0*/  BRA.U !UP0, `(.L_x_1) ;  /* 0x0000000108147547 */ /* 0x000fea000b800000 */
[----:B------:R-:W1:Y:S01]  /*00f0*/  LDC.64 R26, c[0x0][0x888] ;  /* 0x00022200ff1a7b82 */ /* 0x000e620000000a00 */
[----:B------:R-:W1:Y:S02]  /*0100*/  LDCU.64 UR4, c[0x0][0x358] ;  /* 0x00006b00ff0477ac */ /* 0x000e640008000a00 */
[----:B-1----:R1:W5:Y:S01]  /*0110*/  LDG.E R26, desc[UR4][R26.64] ;  /* 0x000000041a1a7981 */ /* 0x002362000c1e1900 */
[----:B------:R-:W-:Y:S01]  /*0120*/  HFMA2 R45, -RZ, RZ, 0, 5.9604644775390625e-08 ;  /* 0x00000001ff2d7431 */ /* 0x000fe200000001ff */
[----:B------:R-:W-:Y:S05]  /*0130*/  BRA `(.L_x_0) ;  /* 0x00000000000c7947 */ /* 0x000fea0003800000 */
.L_x_1:
[----:B------:R-:W1:Y:S01]  /*0140*/  LDCU UR4, c[0x0][0x880] ;  /* 0x00011000ff0477ac */ /* 0x000e620008000800 */
[----:B------:R-:W-:Y:S01]  /*0150*/  HFMA2 R45, -RZ, RZ, 0, 5.9604644775390625e-08 ;  /* 0x00000001ff2d7431 */ /* 0x000fe200000001ff */
[----:B-1----:R-:W-:-:S07]  /*0160*/  MOV R26, UR4 ;  /* 0x00000004001a7c02 */ /* 0x002fce0008000f00 */
.L_x_0:
[----:B------:R-:W2:Y:S02]  /*0170*/  LDCU.64 UR4, c[0x0][0x8b0] ;  /* 0x00011600ff0477ac */ /* 0x000ea40008000a00 */
[----:B--2---:R-:W-:-:S04]  /*0180*/  UISETP.NE.U32.AND UP0, UPT, UR4, URZ, UPT ;  /* 0x000000ff0400728c */ /* 0x004fc8000bf05070 */
[----:B------:R-:W-:-:S09]  /*0190*/  UISETP.NE.AND.EX UP0, UPT, UR5, URZ, UPT, UP0 ;  /* 0x000000ff0500728c */ /* 0x000fd2000bf05300 */
[----:B------:R-:W-:Y:S05]  /*01a0*/  BRA.U UP0, `(.L_x_2) ;  /* 0x0000000100287547 */ /* 0x000fea000b800000 */
[----:B------:R-:W2:Y:S02]  /*01b0*/  LDCU.64 UR4, c[0x0][0x8a8] ;  /* 0x00011500ff0477ac */ /* 0x000ea40008000a00 */
[----:B--2---:R-:W-:-:S04]  /*01c0*/  UISETP.NE.U32.AND UP0, UPT, UR4, URZ, UPT ;  /* 0x000000ff0400728c */ /* 0x004fc8000bf05070 */
[----:B------:R-:W-:-:S09]  /*01d0*/  UISETP.NE.AND.EX UP0, UPT, UR5, URZ, UPT, UP0 ;  /* 0x000000ff0500728c */ /* 0x000fd2000bf05300 */
[----:B------:R-:W-:Y:S05]  /*01e0*/  BRA.U !UP0, `(.L_x_3) ;  /* 0x0000000108107547 */ /* 0x000fea000b800000 */
[----:B------:R-:W2:Y:S01]  /*01f0*/  LDC.64 R24, c[0x0][0x8a8] ;  /* 0x00022a00ff187b82 */ /* 0x000ea20000000a00 */
[----:B------:R-:W2:Y:S02]  /*0200*/  LDCU.64 UR4, c[0x0][0x358] ;  /* 0x00006b00ff0477ac */ /* 0x000ea40008000a00 */
[----:B--2---:R2:W5:Y:S01]  /*0210*/  LDG.E R24, desc[UR4][R24.64] ;  /* 0x0000000418187981 */ /* 0x004562000c1e1900 */
[----:B------:R-:W-:Y:S05]  /*0220*/  BRA `(.L_x_2) ;  /* 0x0000000000087947 */ /* 0x000fea0003800000 */
.L_x_3:
[----:B------:R-:W2:Y:S02]  /*0230*/  LDCU UR4, c[0x0][0x8a0] ;  /* 0x00011400ff0477ac */ /* 0x000ea40008000800 */
[----:B--2---:R-:W-:Y:S02]  /*0240*/  MOV R24, UR4 ;  /* 0x0000000400187c02 */ /* 0x004fe40008000f00 */
.L_x_2:
[----:B------:R-:W-:Y:S01]  /*0250*/  IMAD.U32 R0, RZ, RZ, UR18 ;  /* 0x00000012ff007e24 */ /* 0x000fe2000f8e00ff */
[----:B------:R-:W-:Y:S04]  /*0260*/  BSSY.RECONVERGENT B0, `(.L_x_4) ;  /* 0x000000c000007945 */ /* 0x000fe80003800200 */
[C---:B------:R-:W-:Y:S02]  /*0270*/  ISETP.NE.OR P1, PT, R0.reuse, 0x1, !P3 ;  /* 0x000000010000780c */ /* 0x040fe40005f25670 */
[----:B------:R-:W-:-:S11]  /*0280*/  ISETP.NE.OR P0, PT, R0, 0x3, !P3 ;  /* 0x000000030000780c */ /* 0x000fd60005f05670 */
[----:B------:R-:W-:Y:S05]  /*0290*/  @P1 BRA `(.L_x_5) ;  /* 0x0000000000201947 */ /* 0x000fea0003800000 */
[----:B------:R-:W3:Y:S02]  /*02a0*/  LDCU.64 UR4, c[0x0][0x348] ;  /* 0x00006900ff0477ac */ /* 0x000ee40008000a00 */
[----:B---3--:R-:W-:Y:S02]  /*02b0*/  UIADD3 UR6, UP1, UPT, UR4, 0x80, URZ ;  /* 0x0000008004067890 */ /* 0x008fe4000ff3e0ff */
[----:B------:R-:W-:Y:S02]  /*02c0*/  UIADD3 UR4, UP0, UPT, UR4, 0x180, URZ ;  /* 0x0000018004047890 */ /* 0x000fe4000ff1e0ff */
[----:B------:R-:W-:Y:S02]  /*02d0*/  UIADD3.X UR7, UPT, UPT, URZ, UR5, URZ, UP1, !UPT ;  /* 0x00000005ff077290 */ /* 0x000fe40008ffe4ff */
[----:B------:R-:W-:-:S07]  /*02e0*/  UIADD3.X UR5, UPT, UPT, URZ, UR5, URZ, UP0, !UPT ;  /* 0x00000005ff057290 */ /* 0x000fce00087fe4ff */
[----:B------:R3:W-:Y:S02]  /*02f0*/  UTMACCTL.PF [UR6] ;  /* 0x00000000060079b9 */ /* 0x0007e40008040000 */
[----:B------:R3:W-:Y:S02]  /*0300*/  UTMACCTL.PF [UR4] ;  /* 0x00000000040079b9 */ /* 0x0007e40008040000 */
[----:B---3--:R-:W-:Y:S01]  /*0310*/  NOP ;  /* 0x0000000000007918 */ /* 0x008fe20000000000 */
.L_x_5:
[----:B------:R-:W-:Y:S05]  /*0320*/  BSYNC.RECONVERGENT B0 ;  /* 0x0000000000007941 */ /* 0x000fea0003800200 */
.L_x_4:
[----:B------:R-:W-:Y:S04]  /*0330*/  BSSY.RECONVERGENT B0, `(.L_x_6) ;  /* 0x000000a000007945 */ /* 0x000fe80003800200 */
        /* <DEDUP_REMOVED lines=9> */
.L_x_7:
[----:B------:R-:W-:Y:S05]  /*03d0*/  BSYNC.RECONVERGENT B0 ;  /* 0x0000000000007941 */ /* 0x000fea0003800200 */
.L_x_6:
[----:B------:R-:W3:Y:S01]  /*03e0*/  LDCU.64 UR4, c[0x0][0x888] ;  /* 0x00011100ff0477ac */ /* 0x000ee20008000a00 */
[----:B------:R-:W-:Y:S02]  /*03f0*/  UISETP.EQ.U32.AND UP2, UPT, UR8, URZ, UPT ;  /* 0x000000ff0800728c */ /* 0x000fe4000bf42070 */
[----:B------:R-:W-:Y:S02]  /*0400*/  UPLOP3.LUT UP3, UPT, UPT, UPT, UPT, 0x80, 0x8 ;  /* 0x000000000008789c */ /* 0x000fe40003f6f070 */
[----:B---3--:R-:W-:-:S04]  /*0410*/  UISETP.NE.U32.AND UP0, UPT, UR4, URZ, UPT ;  /* 0x000000ff0400728c */ /* 0x008fc8000bf05070 */
[----:B------:R-:W-:-:S04]  /*0420*/  UISETP.NE.AND.EX UP1, UPT, UR5, URZ, UPT, UP0 ;  /* 0x000000ff0500728c */ /* 0x000fc8000bf25300 */
[----:B------:R-:W-:-:S04]  /*0430*/  UISETP.EQ.OR.EX UP4, UPT, UR9, URZ, !UP1, UP2 ;  /* 0x000000ff0900728c */ /* 0x000fc8000cf82720 */
[----:B------:R-:W-:-:S06]  /*0440*/  UP2UR UR4, UPR, URZ, 0x10 ;  /* 0x00000010ff047883 */ /* 0x000fcc0008000000 */
[----:B------:R-:W-:Y:S01]  /*0450*/  MOV R49, UR4 ;  /* 0x0000000400317c02 */ /* 0x000fe20008000f00 */
[----:B------:R-:W-:Y:S06]  /*0460*/  BRA.U !UP4, `(.L_x_8) ;  /* 0x000000010c207547 */ /* 0x000fec000b800000 */
[----:B------:R-:W-:Y:S01]  /*0470*/  UISETP.NE.U32.AND UP2, UPT, UR8, URZ, UPT ;  /* 0x000000ff0800728c */ /* 0x000fe2000bf45070 */
[----:B-----5:R-:W-:Y:S01]  /*0480*/  FSETP.NEU.AND P0, PT, R26, RZ, PT ;  /* 0x000000ff1a00720b */ /* 0x020fe20003f0d000 */
[----:B------:R-:W-:Y:S02]  /*0490*/  USEL UR4, URZ, 0xffffffff, UP1 ;  /* 0xffffffffff047887 */ /* 0x000fe40008800000 */
[----:B------:R-:W-:-:S10]  /*04a0*/  UISETP.NE.AND.EX UP2, UPT, UR9, URZ, UPT, UP2 ;  /* 0x000000ff0900728c */ /* 0x000fd4000bf45320 */
[----:B------:R-:W-:Y:S01]  /*04b0*/  VOTEU.ANY UP0, P0 ;  /* 0x0000000000ff7886 */ /* 0x000fe20000000100 */
[----:B------:R-:W-:-:S04]  /*04c0*/  @!UP2 USEL UR4, URZ, 0xffffffff, UP0 ;  /* 0xffffffffff04a887 */ /* 0x000fc80008000000 */
[----:B------:R-:W-:-:S04]  /*04d0*/  ULOP3.LUT UR4, UR4, 0x1, URZ, 0xc0, !UPT ;  /* 0x0000000104047892 */ /* 0x000fc8000f8ec0ff */
[----:B------:R-:W-:-:S11]  /*04e0*/  UISETP.NE.U32.AND UP3, UPT, UR4, 0x1, UPT ;  /* 0x000000010400788c */ /* 0x000fd6000bf65070 */
.L_x_8:
[----:B------:R-:W3:Y:S01]  /*04f0*/  SHFL.IDX PT, R2, R46, RZ, 0x1f ;  /* 0x00001fff2e027589 */ /* 0x000ee200000e0000 */
[----:B------:R-:W-:Y:S01]  /*0500*/  UISETP.NE.AND UP5, UPT, UR18, 0x2, UPT ;  /* 0x000000021200788c */ /* 0x000fe2000bfa5270 */
[----:B---3--:R-:W-:-:S13]  /*0510*/  ISETP.NE.AND P0, PT, R2, RZ, PT ;  /* 0x000000ff0200720c */ /* 0x008fda0003f05270 */
[----:B------:R-:W-:Y:S05]  /*0520*/  @P0 BRA `(.L_x_9) ;  /* 0x0000000000580947 */ /* 0x000fea0003800000 */
[----:B------:R-:W3:Y:S01]  /*0530*/  S2UR UR4, SR_CgaCtaId ;  /* 0x00000000000479c3 */ /* 0x000ee20000008800 */
[----:B------:R-:W-:Y:S01]  /*0540*/  UMOV UR5, 0x400 ;  /* 0x0000040000057882 */ /* 0x000fe20000000000 */
[----:B------:R-:W-:Y:S01]  /*0550*/  UMOV UR8, 0x1 ;  /* 0x0000000100087882 */ /* 0x000fe20000000000 */
[----:B------:R-:W-:Y:S01]  /*0560*/  UMOV UR6, 0x2 ;  /* 0x0000000200067882 */ /* 0x000fe20000000000 */
[----:B------:R-:W-:-:S04]  /*0570*/  UIADD3 UR8, UPT, UPT, -UR8, 0x100000, URZ ;  /* 0x0010000008087890 */ /* 0x000fc8000fffe1ff */
[----:B------:R-:W-:Y:S02]  /*0580*/  USHF.L.U32 UR9, UR8, 0xb, URZ ;  /* 0x0000000b08097899 */ /* 0x000fe400080006ff */
[----:B------:R-:W-:Y:S02]  /*0590*/  USHF.L.U32 UR8, UR8, 0x1, URZ ;  /* 0x0000000108087899 */ /* 0x000fe400080006ff */
[----:B------:R-:W-:-:S04]  /*05a0*/  UIADD3 UR6, UPT, UPT, -UR6, 0x100000, URZ ;  /* 0x0010000006067890 */ /* 0x000fc8000fffe1ff */
[----:B------:R-:W-:Y:S02]  /*05b0*/  USHF.L.U32 UR7, UR6, 0xb, URZ ;  /* 0x0000000b06077899 */ /* 0x000fe400080006ff */
[----:B------:R-:W-:Y:S01]  /*05c0*/  USHF.L.U32 UR6, UR6, 0x1, URZ ;  /* 0x0000000106067899 */ /* 0x000fe200080006ff */
[----:B------:R-:W-:Y:S01]  /*05d0*/  ELECT P0, URZ, PT ;  /* 0x0000000000ff782f */ /* 0x000fe20003800000 */
[----:B---3--:R-:W-:Y:S01]  /*05e0*/  ULEA UR4, UR4, UR5, 0x18 ;  /* 0x0000000504047291 */ /* 0x008fe2000f8ec0ff */
[----:B------:R-:W3:Y:S11]  /*05f0*/  FENCE.VIEW.ASYNC.S ;  /* 0x00000000000073c6 */ /* 0x000ef60000000000 */
[----:B---3--:R3:W4:Y:S01]  /*0600*/  SYNCS.EXCH.64 URZ, [UR4], UR8 ;  /* 0x0000000804ff75b2 */ /* 0x0087220008000100 */
[----:B------:R3:W1:Y:S01]  /*0610*/  SYNCS.EXCH.64 URZ, [UR4+0x20], UR6 ;  /* 0x0000200604ff75b2 */ /* 0x0006620008000100 */
[----:B------:R3:W1:Y:S01]  /*0620*/  SYNCS.EXCH.64 URZ, [UR4+0x8], UR8 ;  /* 0x0000080804ff75b2 */ /* 0x0006620008000100 */
[----:B------:R3:W1:Y:S01]  /*0630*/  SYNCS.EXCH.64 URZ, [UR4+0x28], UR6 ;  /* 0x0000280604ff75b2 */ /* 0x0006620008000100 */
[----:B------:R3:W1:Y:S01]  /*0640*/  SYNCS.EXCH.64 URZ, [UR4+0x10], UR8 ;  /* 0x0000100804ff75b2 */ /* 0x0006620008000100 */
[----:B------:R3:W1:Y:S01]  /*0650*/  SYNCS.EXCH.64 URZ, [UR4+0x30], UR6 ;  /* 0x0000300604ff75b2 */ /* 0x0006620008000100 */
[----:B------:R3:W1:Y:S01]  /*0660*/  SYNCS.EXCH.64 URZ, [UR4+0x18], UR8 ;  /* 0x0000180804ff75b2 */ /* 0x0006620008000100 */
[----:B------:R3:W1:Y:S01]  /*0670*/  SYNCS.EXCH.64 URZ, [UR4+0x38], UR6 ;  /* 0x0000380604ff75b2 */ /* 0x0006620008000100 */
[----:B------:R-:W-:Y:S01]  /*0680*/  NOP ;  /* 0x0000000000007918 */ /* 0x000fe20000000000 */
.L_x_9:
[----:B------:R-:W2:Y:S01]  /*0690*/  SHFL.IDX PT, R2, R46, RZ, 0x1f ;  /* 0x00001fff2e027589 */ /* 0x000ea200000e0000 */
[----:B------:R-:W-:Y:S01]  /*06a0*/  NOP ;  /* 0x0000000000007918 */ /* 0x000fe20000000000 */
[----:B--2---:R-:W-:-:S13]  /*06b0*/  ISETP.NE.AND P0, PT, R2, 0x1, PT ;  /* 0x000000010200780c */ /* 0x004fda0003f05270 */
[----:B------:R-:W-:Y:S05]  /*06c0*/  @P0 BRA `(.L_x_10) ;  /* 0x0000000000500947 */ /* 0x000fea0003800000 */
[----:B---3--:R-:W2:Y:S01]  /*06d0*/  S2UR UR4, SR_CgaCtaId ;  /* 0x00000000000479c3 */ /* 0x008ea20000008800 */
        /* <DEDUP_REMOVED lines=10> */
[----:B--2---:R-:W-:Y:S01]  /*0780*/  ULEA UR4, UR4, UR5, 0x18 ;  /* 0x0000000504047291 */ /* 0x004fe2000f8ec0ff */
[----:B------:R-:W2:Y:S11]  /*0790*/  FENCE.VIEW.ASYNC.S ;  /* 0x00000000000073c6 */ /* 0x000eb60000000000 */
[----:B--2---:R2:W3:Y:S01]  /*07a0*/  SYNCS.EXCH.64 URZ, [UR4+0x40], UR8 ;  /* 0x0000400804ff75b2 */ /* 0x0044e20008000100 */
[----:B------:R2:W1:Y:S01]  /*07b0*/  SYNCS.EXCH.64 URZ, [UR4+0x58], UR6 ;  /* 0x0000580604ff75b2 */ /* 0x0004620008000100 */
[----:B------:R2:W1:Y:S01]  /*07c0*/  SYNCS.EXCH.64 URZ, [UR4+0x48], UR8 ;  /* 0x0000480804ff75b2 */ /* 0x0004620008000100 */
[----:B------:R2:W1:Y:S01]  /*07d0*/  SYNCS.EXCH.64 URZ, [UR4+0x60], UR6 ;  /* 0x0000600604ff75b2 */ /* 0x0004620008000100 */
[----:B------:R2:W1:Y:S01]  /*07e0*/  SYNCS.EXCH.64 URZ, [UR4+0x50], UR8 ;  /* 0x0000500804ff75b2 */ /* 0x0004620008000100 */
[----:B------:R2:W1:Y:S01]  /*07f0*/  SYNCS.EXCH.64 URZ, [UR4+0x68], UR6 ;  /* 0x0000680604ff75b2 */ /* 0x0004620008000100 */
[----:B------:R-:W-:Y:S01]  /*0800*/  NOP ;  /* 0x0000000000007918 */ /* 0x000fe20000000000 */
.L_x_10:
[----:B------:R-:W4:Y:S01]  /*0810*/  SHFL.IDX PT, R2, R46, RZ, 0x1f ;  /* 0x00001fff2e027589 */ /* 0x000f2200000e0000 */
[----:B------:R-:W-:Y:S01]  /*0820*/  NOP ;  /* 0x0000000000007918 */ /* 0x000fe20000000000 */
[----:B----4-:R-:W-:-:S13]  /*0830*/  ISETP.NE.AND P0, PT, R2, 0x3, PT ;  /* 0x000000030200780c */ /* 0x010fda0003f05270 */
[----:B------:R-:W-:Y:S05]  /*0840*/  @P0 BRA `(.L_x_11) ;  /* 0x0000000000300947 */ /* 0x000fea0003800000 */
[----:B--23--:R-:W2:Y:S01]  /*0850*/  S2UR UR4, SR_CgaCtaId ;  /* 0x00000000000479c3 */ /* 0x00cea20000008800 */
[----:B------:R-:W-:Y:S01]  /*0860*/  UMOV UR6, 0x400 ;  /* 0x0000040000067882 */ /* 0x000fe20000000000 */
[----:B------:R-:W-:Y:S01]  /*0870*/  UMOV UR5, 0x20 ;  /* 0x0000002000057882 */ /* 0x000fe20000000000 */
[----:B------:R-:W-:Y:S01]  /*0880*/  ELECT P0, URZ, PT ;  /* 0x0000000000ff782f */ /* 0x000fe20003800000 */
[----:B--2---:R-:W-:Y:S02]  /*0890*/  ULEA UR6, UR4, UR6, 0x18 ;  /* 0x0000000604067291 */ /* 0x004fe4000f8ec0ff */
[----:B------:R-:W-:-:S04]  /*08a0*/  UIADD3 UR4, UPT, UPT, -UR5, 0x100000, URZ ;  /* 0x0010000005047890 */ /* 0x000fc8000fffe1ff */
[----:B------:R-:W-:Y:S02]  /*08b0*/  USHF.L.U32 UR5, UR4, 0xb, URZ ;  /* 0x0000000b04057899 */ /* 0x000fe400080006ff */
[----:B------:R-:W-:Y:S01]  /*08c0*/  USHF.L.U32 UR4, UR4, 0x1, URZ ;  /* 0x0000000104047899 */ /* 0x000fe200080006ff */
[----:B------:R-:W2:Y:S11]  /*08d0*/  FENCE.VIEW.ASYNC.S ;  /* 0x00000000000073c6 */ /* 0x000eb60000000000 */
[----:B--2---:R4:W2:Y:S01]  /*08e0*/  SYNCS.EXCH.64 URZ, [UR6+0x70], UR4 ;  /* 0x0000700406ff75b2 */ /* 0x0048a20008000100 */
[----:B------:R4:W3:Y:S02]  /*08f0*/  SYNCS.EXCH.64 URZ, [UR6+0x78], UR4 ;  /* 0x0000780406ff75b2 */ /* 0x0008e40008000100 */
[----:B----4-:R-:W-:Y:S01]  /*0900*/  NOP ;  /* 0x0000000000007918 */ /* 0x010fe20000000000 */
.L_x_11:
[----:B------:R-:W4:Y:S01]  /*0910*/  SHFL.IDX PT, R2, R46, RZ, 0x1f ;  /* 0x00001fff2e027589 */ /* 0x000f2200000e0000 */
[----:B------:R-:W-:Y:S01]  /*0920*/  NOP ;  /* 0x0000000000007918 */ /* 0x000fe20000000000 */
[----:B----4-:R-:W-:-:S13]  /*0930*/  ISETP.NE.AND P0, PT, R2, 0x4, PT ;  /* 0x000000040200780c */ /* 0x010fda0003f05270 */
[----:B------:R-:W-:Y:S05]  /*0940*/  @P0 BRA `(.L_x_12) ;  /* 0x00000000004c0947 */ /* 0x000fea0003800000 */
[----:B--23--:R-:W2:Y:S01]  /*0950*/  S2UR UR6, SR_CgaCtaId ;  /* 0x00000000000679c3 */ /* 0x00cea20000008800 */
[----:B------:R-:W-:Y:S01]  /*0960*/  UMOV UR4, 0x1e0 ;  /* 0x000001e000047882 */ /* 0x000fe20000000000 */
[----:B------:R-:W-:Y:S01]  /*0970*/  UMOV UR5, 0x400 ;  /* 0x0000040000057882 */ /* 0x000fe20000000000 */
[----:B------:R-:W-:Y:S01]  /*0980*/  USEL UR4, UR4, 0x1a0, UP3 ;  /* 0x000001a004047887 */ /* 0x000fe20009800000 */
[----:B------:R-:W-:Y:S01]  /*0990*/  UMOV UR8, 0x1 ;  /* 0x0000000100087882 */ /* 0x000fe20000000000 */
[----:B------:R-:W-:Y:S01]  /*09a0*/  ELECT P0, URZ, PT ;  /* 0x0000000000ff782f */ /* 0x000fe20003800000 */
[----:B------:R-:W-:-:S04]  /*09b0*/  UIADD3 UR8, UPT, UPT, -UR8, 0x100000, URZ ;  /* 0x0010000008087890 */ /* 0x000fc8000fffe1ff */
[----:B------:R-:W-:Y:S02]  /*09c0*/  USHF.L.U32 UR9, UR8, 0xb, URZ ;  /* 0x0000000b08097899 */ /* 0x000fe400080006ff */
[----:B------:R-:W-:Y:S02]  /*09d0*/  USHF.L.U32 UR8, UR8, 0x1, URZ ;  /* 0x0000000108087899 */ /* 0x000fe400080006ff */
[----:B--2---:R-:W-:Y:S02]  /*09e0*/  ULEA UR6, UR6, UR5, 0x18 ;  /* 0x0000000506067291 */ /* 0x004fe4000f8ec0ff */
[----:B------:R-:W-:-:S04]  /*09f0*/  UIADD3 UR4, UPT, UPT, -UR4, 0x100000, URZ ;  /* 0x0010000004047890 */ /* 0x000fc8000fffe1ff */
[----:B------:R-:W-:Y:S02]  /*0a00*/  USHF.L.U32 UR5, UR4, 0xb, URZ ;  /* 0x0000000b04057899 */ /* 0x000fe400080006ff */
[----:B------:R-:W-:Y:S01]  /*0a10*/  USHF.L.U32 UR4, UR4, 0x1, URZ ;  /* 0x0000000104047899 */ /* 0x000fe200080006ff */
[----:B------:R-:W2:Y:S03]  /*0a20*/  FENCE.VIEW.ASYNC.S ;  /* 0x00000000000073c6 */ /* 0x000ea60000000000 */
[----:B--2---:R4:W2:Y:S08]  /*0a30*/  SYNCS.EXCH.64 URZ, [UR6+0x80], UR8 ;  /* 0x0000800806ff75b2 */ /* 0x0048b00008000100 */
[----:B------:R4:W3:Y:S01]  /*0a40*/  SYNCS.EXCH.64 URZ, [UR6+0x90], UR4 ;  /* 0x0000900406ff75b2 */ /* 0x0008e20008000100 */
[----:B------:R4:W1:Y:S01]  /*0a50*/  SYNCS.EXCH.64 URZ, [UR6+0x88], UR8 ;  /* 0x0000880806ff75b2 */ /* 0x0008620008000100 */
[----:B------:R4:W1:Y:S02]  /*0a60*/  SYNCS.EXCH.64 URZ, [UR6+0x98], UR4 ;  /* 0x0000980406ff75b2 */ /* 0x0008640008000100 */
[----:B----4-:R-:W-:Y:S01]  /*0a70*/  NOP ;  /* 0x0000000000007918 */ /* 0x010fe20000000000 */
.L_x_12:
[----:B------:R-:W4:Y:S01]  /*0a80*/  SHFL.IDX PT, R2, R46, RZ, 0x1f ;  /* 0x00001fff2e027589 */ /* 0x000f2200000e0000 */
[----:B------:R-:W-:Y:S01]  /*0a90*/  NOP ;  /* 0x0000000000007918 */ /* 0x000fe20000000000 */
[----:B----4-:R-:W-:-:S13]  /*0aa0*/  ISETP.NE.AND P0, PT, R2, 0x5, PT ;  /* 0x000000050200780c */ /* 0x010fda0003f05270 */
[----:B------:R-:W-:Y:S05]  /*0ab0*/  @P0 BRA `(.L_x_13) ;  /* 0x0000000000580947 */ /* 0x000fea0003800000 */
[----:B--23--:R-:W2:Y:S01]  /*0ac0*/  S2UR UR4, SR_CgaCtaId ;  /* 0x00000000000479c3 */ /* 0x00cea20000008800 */
        /* <DEDUP_REMOVED lines=12> */
[----:B--2---:R4:W2:Y:S01]  /*0b90*/  SYNCS.EXCH.64 URZ, [UR4+0xa0], UR8 ;  /* 0x0000a00804ff75b2 */ /* 0x0048a20008000100 */
[----:B------:R4:W3:Y:S01]  /*0ba0*/  SYNCS.EXCH.64 URZ, [UR4+0xc0], UR6 ;  /* 0x0000c00604ff75b2 */ /* 0x0008e20008000100 */
[----:B------:R4:W1:Y:S01]  /*0bb0*/  SYNCS.EXCH.64 URZ, [UR4+0xa8], UR8 ;  /* 0x0000a80804ff75b2 */ /* 0x0008620008000100 */
[----:B------:R4:W1:Y:S01]  /*0bc0*/  SYNCS.EXCH.64 URZ, [UR4+0xc8], UR6 ;  /* 0x0000c80604ff75b2 */ /* 0x0008620008000100 */
[----:B------:R4:W1:Y:S01]  /*0bd0*/  SYNCS.EXCH.64 URZ, [UR4+0xb0], UR8 ;  /* 0x0000b00804ff75b2 */ /* 0x0008620008000100 */
[----:B------:R4:W1:Y:S01]  /*0be0*/  SYNCS.EXCH.64 URZ, [UR4+0xd0], UR6 ;  /* 0x0000d00604ff75b2 */ /* 0x0008620008000100 */
[----:B------:R4:W1:Y:S01]  /*0bf0*/  SYNCS.EXCH.64 URZ, [UR4+0xb8], UR8 ;  /* 0x0000b80804ff75b2 */ /* 0x0008620008000100 */
[----:B------:R4:W1:Y:S02]  /*0c00*/  SYNCS.EXCH.64 URZ, [UR4+0xd8], UR6 ;  /* 0x0000d80604ff75b2 */ /* 0x0008640008000100 */
[----:B----4-:R-:W-:Y:S01]  /*0c10*/  NOP ;  /* 0x0000000000007918 */ /* 0x010fe20000000000 */
.L_x_13:
[----:B------:R-:W4:Y:S01]  /*0c20*/  SHFL.IDX PT, R2, R46, RZ, 0x1f ;  /* 0x00001fff2e027589 */ /* 0x000f2200000e0000 */
[----:B------:R-:W1:Y:S01]  /*0c30*/  S2UR UR54, SR_CgaCtaId ;  /* 0x00000000003679c3 */ /* 0x000e620000008800 */
[----:B------:R-:W-:Y:S01]  /*0c40*/  NOP ;  /* 0x0000000000007918 */ /* 0x000fe20000000000 */
[----:B----4-:R-:W-:-:S13]  /*0c50*/  ISETP.NE.AND P0, PT, R2, 0x3, PT ;  /* 0x000000030200780c */ /* 0x010fda0003f05270 */
[----:B-1----:R-:W-:Y:S05]  /*0c60*/  @P0 BRA `(.L_x_14) ;  /* 0x0000000000340947 */ /* 0x002fea0003800000 */
[----:B--23--:R-:W-:Y:S01]  /*0c70*/  UMOV UR4, 0x400 ;  /* 0x0000040000047882 */ /* 0x00cfe20000000000 */
[----:B------:R-:W-:Y:S01]  /*0c80*/  UMOV UR6, 0x20 ;  /* 0x0000002000067882 */ /* 0x000fe20000000000 */
[----:B------:R-:W-:Y:S02]  /*0c90*/  ULEA UR4, UR54, UR4, 0x18 ;  /* 0x0000000436047291 */ /* 0x000fe4000f8ec0ff */
[----:B------:R-:W-:-:S04]  /*0ca0*/  UIADD3 UR6, UPT, UPT, -UR6, 0x100000, URZ ;  /* 0x0010000006067890 */ /* 0x000fc8000fffe1ff */
[----:B------:R-:W-:Y:S02]  /*0cb0*/  USHF.L.U32 UR7, UR6, 0xb, URZ ;  /* 0x0000000b06077899 */ /* 0x000fe400080006ff */
[----:B------:R-:W-:Y:S01]  /*0cc0*/  USHF.L.U32 UR6, UR6, 0x1, URZ ;  /* 0x0000000106067899 */ /* 0x000fe200080006ff */
[----:B------:R-:W-:Y:S01]  /*0cd0*/  ELECT P0, URZ, PT ;  /* 0x0000000000ff782f */ /* 0x000fe20003800000 */
[----:B------:R-:W1:Y:S10]  /*0ce0*/  FENCE.VIEW.ASYNC.S ;  /* 0x00000000000073c6 */ /* 0x000e740000000000 */
[----:B-1----:R1:W4:Y:S01]  /*0cf0*/  SYNCS.EXCH.64 URZ, [UR4+0xe0], UR6 ;  /* 0x0000e00604ff75b2 */ /* 0x0023220008000100 */
[----:B------:R1:W2:Y:S01]  /*0d00*/  SYNCS.EXCH.64 URZ, [UR4+0xf0], UR6 ;  /* 0x0000f00604ff75b2 */ /* 0x0002a20008000100 */
[----:B------:R1:W3:Y:S01]  /*0d10*/  SYNCS.EXCH.64 URZ, [UR4+0xe8], UR6 ;  /* 0x0000e80604ff75b2 */ /* 0x0002e20008000100 */
[----:B------:R1:W1:Y:S01]  /*0d20*/  SYNCS.EXCH.64 URZ, [UR4+0xf8], UR6 ;  /* 0x0000f80604ff75b2 */ /* 0x0002620008000100 */
[----:B------:R-:W-:Y:S01]  /*0d30*/  NOP ;  /* 0x0000000000007918 */ /* 0x000fe20000000000 */
.L_x_14:
[----:B-123--:R-:W1:Y:S01]  /*0d40*/  LDCU UR4, c[0x0][0x36c] ;  /* 0x00006d80ff0477ac */ /* 0x00ee620008000800 */
[----:B------:R-:W-:Y:S01]  /*0d50*/  ISETP.NE.OR P3, PT, R0, 0x2, !P3 ;  /* 0x000000020000780c */ /* 0x000fe20005f65670 */
[----:B------:R-:W-:Y:S01]  /*0d60*/  NOP ;  /* 0x0000000000007918 */ /* 0x000fe20000000000 */
[----:B------:R-:W-:Y:S01]  /*0d70*/  LOP3.LUT R0, R55, 0x1f, RZ, 0xc0, !PT ;  /* 0x0000001f37007812 */ /* 0x000fe200078ec0ff */
[----:B------:R-:W-:Y:S02]  /*0d80*/  UISETP.NE.AND UP4, UPT, UR18, URZ, UPT ;  /* 0x000000ff1200728c */ /* 0x000fe4000bf85270 */
[----:B-1----:R-:W-:-:S09]  /*0d90*/  UISETP.EQ.U32.AND UP6, UPT, UR4, 0x1, UPT ;  /* 0x000000010400788c */ /* 0x002fd2000bfc2070 */
[----:B------:R-:W-:Y:S05]  /*0da0*/  BRA.U !UP6, `(.L_x_15) ;  /* 0x000000010e087547 */ /* 0x000fea000b800000 */
[----:B----4-:R-:W-:Y:S01]  /*0db0*/  UCGABAR_ARV ;  /* 0x00000000000079c7 */ /* 0x010fe20008000000 */
[----:B------:R-:W-:Y:S05]  /*0dc0*/  BRA `(.L_x_16) ;  /* 0x0000000000047947 */ /* 0x000fea0003800000 */
.L_x_15:
[----:B----4-:R-:W-:Y:S01]  /*0dd0*/  NOP ;  /* 0x0000000000007918 */ /* 0x010fe20000000000 */
.L_x_16:
[----:B------:R-:W1:Y:S01]  /*0de0*/  S2UR UR26, SR_CTAID.X ;  /* 0x00000000001a79c3 */ /* 0x000e620000002500 */
[----:B------:R-:W-:-:S05]  /*0df0*/  CS2R.32 R48, SR_CgaSize ;  /* 0x0000000000307805 */ /* 0x000fca0000008a00 */
[----:B------:R-:W-:-:S05]  /*0e00*/  IMAD R48, R48, -0xa0, RZ ;  /* 0xffffff6030307824 */ /* 0x000fca00078e02ff */
[----:B------:R-:W-:-:S14]  /*0e10*/  R2UR UR5, R48 ;  /* 0x00000000300572ca */ /* 0x000fdc00000e0000 */
[----:B------:R-:W2:Y:S01]  /*0e20*/  LDCU UR5, c[0x0][UR5+0x2b0] ;  /* 0x00005600050577ac */ /* 0x000ea20008000800 */
[----:B------:R-:W-:-:S05]  /*0e30*/  CS2R.32 R48, SR_CgaSize ;  /* 0x0000000000307805 */ /* 0x000fca0000008a00 */
[----:B------:R-:W-:-:S05]  /*0e40*/  IMAD R48, R48, -0xa0, RZ ;  /* 0xffffff6030307824 */ /* 0x000fca00078e02ff */
[----:B------:R-:W-:-:S14]  /*0e50*/  R2UR UR4, R48 ;  /* 0x00000000300472ca */ /* 0x000fdc00000e0000 */
[----:B------:R-:W3:Y:S01]  /*0e60*/  LDCU UR4, c[0x0][UR4+0x2b4] ;  /* 0x00005680040477ac */ /* 0x000ee20008000800 */
[----:B------:R-:W4:Y:S01]  /*0e70*/  S2UR UR27, SR_CTAID.Y ;  /* 0x00000000001b79c3 */ /* 0x000f220000002600 */
[----:B------:R-:W-:-:S05]  /*0e80*/  CS2R.32 R48, SR_CgaSize ;  /* 0x0000000000307805 */ /* 0x000fca0000008a00 */
[----:B------:R-:W-:-:S05]  /*0e90*/  IMAD R48, R48, -0xa0, RZ ;  /* 0xffffff6030307824 */ /* 0x000fca00078e02ff */
[----:B------:R-:W-:-:S14]  /*0ea0*/  R2UR UR6, R48 ;  /* 0x00000000300672ca */ /* 0x000fdc00000e0000 */
[----:B------:R-:W3:Y:S01]  /*0eb0*/  LDCU UR6, c[0x0][UR6+0x2a0] ;  /* 0x00005400060677ac */ /* 0x000ee20008000800 */
[----:B------:R-:W-:-:S05]  /*0ec0*/  CS2R.32 R48, SR_CgaSize ;  /* 0x0000000000307805 */ /* 0x000fca0000008a00 */
[----:B------:R-:W-:-:S05]  /*0ed0*/  IMAD R48, R48, -0xa0, RZ ;  /* 0xffffff6030307824 */ /* 0x000fca00078e02ff */
[----:B------:R-:W-:-:S14]  /*0ee0*/  R2UR UR7, R48 ;  /* 0x00000000300772ca */ /* 0x000fdc00000e0000 */
[----:B------:R-:W3:Y:S01]  /*0ef0*/  LDCU UR7, c[0x0][UR7+0x2a4] ;  /* 0x00005480070777ac */ /* 0x000ee20008000800 */
[----:B------:R-:W-:Y:S01]  /*0f00*/  USHF.L.U32 UR23, UR54, 0xb, URZ ;  /* 0x0000000b36177899 */ /* 0x000fe200080006ff */
[----:B------:R-:W3:Y:S01]  /*0f10*/  LDCU UR19, c[0x0][0xb24] ;  /* 0x00016480ff1377ac */ /* 0x000ee20008000800 */
[----:B------:R-:W3:Y:S01]  /*0f20*/  LDCU UR42, c[0x0][0xb24] ;  /* 0x00016480ff2a77ac */ /* 0x000ee20008000800 */
[----:B-1----:R-:W-:Y:S01]  /*0f30*/  I2FP.F32.U32 R3, UR26 ;  /* 0x0000001a00037c45 */ /* 0x002fe20008201000 */
[----:B------:R-:W1:Y:S04]  /*0f40*/  LDCU UR22, c[0x0][0xb30] ;  /* 0x00016600ff1677ac */ /* 0x000e680008000800 */
[----:B--2---:R-:W-:Y:S01]  /*0f50*/  FMUL R3, R3, UR5 ;  /* 0x0000000503037c20 */ /* 0x004fe20008400000 */
[----:B------:R-:W-:Y:S01]  /*0f60*/  ULOP3.LUT UR23, UR23, 0x800, URZ, 0xc0, !UPT ;  /* 0x0000080017177892 */ /* 0x000fe2000f8ec0ff */
[----:B----4-:R-:W-:-:S04]  /*0f70*/  I2FP.F32.U32 R2, UR27 ;  /* 0x0000001b00027c45 */ /* 0x010fc80008201000 */
[----:B------:R-:W2:Y:S01]  /*0f80*/  F2I.U32.TRUNC.NTZ R3, R3 ;  /* 0x0000000300037305 */ /* 0x000ea2000020f000 */
[----:B---3--:R-:W-:-:S07]  /*0f90*/  FMUL R2, R2, UR4 ;  /* 0x0000000402027c20 */ /* 0x008fce0008400000 */
[----:B------:R-:W3:Y:S01]  /*0fa0*/  F2I.U32.TRUNC.NTZ R2, R2 ;  /* 0x0000000200027305 */ /* 0x000ee2000020f000 */
[----:B--2---:R-:W-:Y:S02]  /*0fb0*/  R2UR UR5, R3 ;  /* 0x00000000030572ca */ /* 0x004fe400000e0000 */
[----:B---3--:R-:W-:Y:S02]  /*0fc0*/  R2UR UR4, R2 ;  /* 0x00000000020472ca */ /* 0x008fe400000e0000 */
[----:B------:R-:W-:-:S09]  /*0fd0*/  PRMT R2, RZ, 0x7610, R2 ;  /* 0x00007610ff027816 */ /* 0x000fd20000000002 */
[----:B------:R-:W-:-:S04]  /*0fe0*/  UIADD3 UR5, UPT, UPT, -UR5, URZ, URZ ;  /* 0x000000ff05057290 */ /* 0x000fc8000fffe1ff */
[----:B------:R-:W-:Y:S02]  /*0ff0*/  UIMAD UR5, UR6, UR5, UR26 ;  /* 0x00000005060572a4 */ /* 0x000fe4000f8e021a */
[----:B------:R-:W-:-:S04]  /*1000*/  UIADD3 UR4, UPT, UPT, -UR4, URZ, URZ ;  /* 0x000000ff04047290 */ /* 0x000fc8000fffe1ff */
[----:B------:R-:W-:Y:S01]  /*1010*/  IMAD.U32 R48, RZ, RZ, UR5 ;  /* 0x00000005ff307e24 */ /* 0x000fe2000f8e00ff */
[----:B------:R-:W-:-:S06]  /*1020*/  UIMAD UR4, UR7, UR4, UR27 ;  /* 0x00000004070472a4 */ /* 0x000fcc000f8e021b */
[----:B------:R-:W-:Y:S01]  /*1030*/  IMAD.U32 R47, RZ, RZ, UR4 ;  /* 0x00000004ff2f7e24 */ /* 0x000fe2000f8e00ff */
[----:B-1----:R-:W-:Y:S06]  /*1040*/  BRA.U UP4, `(.L_x_17) ;  /* 0x00000001042c7547 */ /* 0x002fec000b800000 */
[----:B------:R-:W-:Y:S02]  /*1050*/  R2UR UR4, R47 ;  /* 0x000000002f0472ca */ /* 0x000fe400000e0000 */
[----:B------:R-:W-:-:S11]  /*1060*/  R2UR UR6, R48 ;  /* 0x00000000300672ca */ /* 0x000fd600000e0000 */
[----:B------:R-:W-:-:S04]  /*1070*/  UISETP.NE.AND UP0, UPT, UR4, URZ, UPT ;  /* 0x000000ff0400728c */ /* 0x000fc8000bf05270 */
[----:B------:R-:W-:-:S04]  /*1080*/  UISETP.EQ.OR UP0, UPT, UR6, URZ, !UP0 ;  /* 0x000000ff0600728c */ /* 0x000fc8000c702670 */
[----:B------:R-:W-:Y:S02]  /*1090*/  USEL UR5, URZ, 0x1, !UP0 ;  /* 0x00000001ff057887 */ /* 0x000fe4000c000000 */
[----:B------:R-:W-:-:S04]  /*10a0*/  UISETP.NE.AND UP0, UPT, UR4, URZ, UPT ;  /* 0x000000ff0400728c */ /* 0x000fc8000bf05270 */
[----:B------:R-:W-:Y:S02]  /*10b0*/  USEL UR4, URZ, 0x2, UP0 ;  /* 0x00000002ff047887 */ /* 0x000fe40008000000 */
[----:B------:R-:W-:-:S04]  /*10c0*/  UISETP.NE.AND UP0, UPT, UR6, 0x1, UPT ;  /* 0x000000010600788c */ /* 0x000fc8000bf05270 */
[----:B------:R-:W-:-:S04]  /*10d0*/  USEL UR4, UR4, 0x2, UP0 ;  /* 0x0000000204047887 */ /* 0x000fc80008000000 */
[----:B------:R-:W-:-:S06]  /*10e0*/  UIADD3 UR4, UPT, UPT, UR5, UR4, URZ ;  /* 0x0000000405047290 */ /* 0x000fcc000fffe0ff */
[----:B------:R-:W-:-:S07]  /*10f0*/  IMAD.U32 R2, RZ, RZ, UR4 ;  /* 0x00000004ff027e24 */ /* 0x000fce000f8e00ff */
.L_x_17:
[----:B------:R-:W1:Y:S01]  /*1100*/  S2UR UR36, SR_CTAID.Z ;  /* 0x00000000002479c3 */ /* 0x000e620000002700 */
[----:B------:R-:W-:-:S09]  /*1110*/  UISETP.GE.AND UP0, UPT, UR19, 0x1, UPT ;  /* 0x000000011300788c */ /* 0x000fd2000bf06270 */
[----:B------:R-:W-:Y:S05]  /*1120*/  BRA.U !UP0, `(.L_x_18) ;  /* 0x0000000108d07547 */ /* 0x000fea000b800000 */
[----:B------:R-:W2:Y:S01]  /*1130*/  LDCU UR20, c[0x0][0xb0c] ;  /* 0x00016180ff1477ac */ /* 0x000ea20008000800 */
[----:B------:R-:W3:Y:S01]  /*1140*/  LDCU.128 UR12, c[0x0][0xb10] ;  /* 0x00016200ff0c77ac */ /* 0x000ee20008000c00 */
[----:B------:R-:W4:Y:S01]  /*1150*/  LDCU UR6, c[0x0][0x370] ;  /* 0x00006e00ff0677ac */ /* 0x000f220008000800 */
[----:B------:R-:W1:Y:S01]  /*1160*/  LDCU UR7, c[0x0][0x374] ;  /* 0x00006e80ff0777ac */ /* 0x000e620008000800 */
[----:B------:R-:W1:Y:S01]  /*1170*/  LDCU UR21, c[0x0][0xb20] ;  /* 0x00016400ff1577ac */ /* 0x000e620008000800 */
[----:B--2---:R-:W-:Y:S02]  /*1180*/  UISETP.NE.AND UP0, UPT, UR20, 0x1, UPT ;  /* 0x000000011400788c */ /* 0x004fe4000bf05270 */
[----:B---3--:R-:W-:Y:S01]  /*1190*/  UIMAD.WIDE.U32 UR4, UR26, UR12, URZ ;  /* 0x0000000c1a0472a5 */ /* 0x008fe2000f8e00ff */
[----:B------:R-:W2:Y:S01]  /*11a0*/  LDCU.64 UR8, c[0x0][0xb28] ;  /* 0x00016500ff0877ac */ /* 0x000ea20008000a00 */
[----:B----4-:R-:W-:Y:S02]  /*11b0*/  UIMAD.WIDE.U32 UR10, UR6, UR12, URZ ;  /* 0x0000000c060a72a5 */ /* 0x010fe4000f8e00ff */
[----:B------:R-:W-:-:S02]  /*11c0*/  USHF.R.U32.HI UR5, URZ, UR13, UR5 ;  /* 0x0000000dff057299 */ /* 0x000fc40008011605 */
[----:B------:R-:W-:Y:S02]  /*11d0*/  UISETP.NE.AND UP2, UPT, UR19, 0x1, UPT ;  /* 0x000000011300788c */ /* 0x000fe4000bf45270 */
[----:B------:R-:W-:Y:S01]  /*11e0*/  USEL UR5, UR26, UR5, !UP0 ;  /* 0x000000051a057287 */ /* 0x000fe2000c000000 */
[----:B------:R-:W-:Y:S01]  /*11f0*/  UMOV UR10, UR11 ;  /* 0x0000000b000a7c82 */ /* 0x000fe20008000000 */
[----:B------:R-:W-:Y:S02]  /*1200*/  UIMAD.WIDE.U32 UR16, UR27, UR15, URZ ;  /* 0x0000000f1b1072a5 */ /* 0x000fe4000f8e00ff */
[----:B------:R-:W-:Y:S02]  /*1210*/  @UP0 USHF.R.U32.HI UR6, URZ, UR13, UR10 ;  /* 0x0000000dff060299 */ /* 0x000fe4000801160a */
[----:B------:R-:W-:Y:S02]  /*1220*/  UISETP.NE.AND UP0, UPT, UR14, 0x1, UPT ;  /* 0x000000010e00788c */ /* 0x000fe4000bf05270 */
[----:B-1----:R-:W-:-:S02]  /*1230*/  UIMAD.WIDE.U32 UR10, UR7, UR15, URZ ;  /* 0x0000000f070a72a5 */ /* 0x002fc4000f8e00ff */
[----:B--2---:R-:W-:Y:S01]  /*1240*/  UIMAD.WIDE.U32 UR12, UR6, UR8, URZ ;  /* 0x00000008060c72a5 */ /* 0x004fe2000f8e00ff */
[----:B------:R-:W-:Y:S02]  /*1250*/  UMOV UR4, UR17 ;  /* 0x0000001100047c82 */ /* 0x000fe40008000000 */
[----:B------:R-:W-:Y:S02]  /*1260*/  USHF.R.U32.HI UR4, URZ, UR21, UR4 ;  /* 0x00000015ff047299 */ /* 0x000fe40008011604 */
[----:B------:R-:W-:Y:S02]  /*1270*/  UMOV UR10, UR11 ;  /* 0x0000000b000a7c82 */ /* 0x000fe40008000000 */
[----:B------:R-:W-:Y:S01]  /*1280*/  UMOV UR12, UR13 ;  /* 0x0000000d000c7c82 */ /* 0x000fe20008000000 */
[----:B------:R-:W-:Y:S02]  /*1290*/  @UP0 USHF.R.U32.HI UR7, URZ, UR21, UR10 ;  /* 0x00000015ff070299 */ /* 0x000fe4000801160a */
[----:B------:R-:W-:-:S02]  /*12a0*/  USEL UR4, UR27, UR4, !UP0 ;  /* 0x000000041b047287 */ /* 0x000fc4000c000000 */
[----:B------:R-:W-:Y:S02]  /*12b0*/  UIMAD.WIDE.U32 UR10, UR7, UR8, URZ ;  /* 0x00000008070a72a5 */ /* 0x000fe4000f8e00ff */
[----:B------:R-:W-:Y:S02]  /*12c0*/  @UP2 USHF.R.U32.HI UR6, URZ, UR9, UR12 ;  /* 0x00000009ff062299 */ /* 0x000fe4000801160c */
[----:B------:R-:W-:-:S03]  /*12d0*/  UIMAD.WIDE.U32 UR12, UR4, UR8, URZ ;  /* 0x00000008040c72a5 */ /* 0x000fc6000f8e00ff */
[----:B------:R-:W-:Y:S02]  /*12e0*/  UMOV UR10, UR11 ;  /* 0x0000000b000a7c82 */ /* 0x000fe40008000000 */
[----:B------:R-:W-:Y:S02]  /*12f0*/  @UP2 USHF.R.U32.HI UR7, URZ, UR9, UR10 ;  /* 0x00000009ff072299 */ /* 0x000fe4000801160a */
[----:B------:R-:W-:Y:S02]  /*1300*/  UIMAD UR10, UR6, UR19, URZ ;  /* 0x00000013060a72a4 */ /* 0x000fe4000f8e02ff */
[----:B------:R-:W-:-:S04]  /*1310*/  UIMAD UR7, UR7, UR19, URZ ;  /* 0x00000013070772a4 */ /* 0x000fc8000f8e02ff */
[----:B------:R-:W-:-:S03]  /*1320*/  UISETP.GE.AND UP0, UPT, UR4, UR7, UPT ;  /* 0x000000070400728c */ /* 0x000fc6000bf06270 */
[----:B------:R-:W-:Y:S01]  /*1330*/  UMOV UR7, UR13 ;  /* 0x0000000d00077c82 */ /* 0x000fe20008000000 */
[----:B------:R-:W-:Y:S02]  /*1340*/  UISETP.GE.OR UP0, UPT, UR5, UR10, UP0 ;  /* 0x0000000a0500728c */ /* 0x000fe40008706670 */
[----:B------:R-:W-:Y:S02]  /*1350*/  UIMAD.WIDE.U32 UR10, UR5, UR8, URZ ;  /* 0x00000008050a72a5 */ /* 0x000fe4000f8e00ff */
[----:B------:R-:W-:Y:S02]  /*1360*/  USHF.R.U32.HI UR7, URZ, UR9, UR7 ;  /* 0x00000009ff077299 */ /* 0x000fe40008011607 */
[----:B------:R-:W-:Y:S02]  /*1370*/  UIADD3 UR10, UPT, UPT, -UR4, URZ, URZ ;  /* 0x000000ff040a7290 */ /* 0x000fe4000fffe1ff */
[----:B------:R-:W-:Y:S02]  /*1380*/  USEL UR7, UR4, UR7, !UP2 ;  /* 0x0000000704077287 */ /* 0x000fe4000d000000 */
[----:B------:R-:W-:Y:S01]  /*1390*/  UIMAD UR10, UR14, UR10, UR27 ;  /* 0x0000000a0e0a72a4 */ /* 0x000fe2000f8e021b */
[----:B------:R-:W-:Y:S01]  /*13a0*/  @!UP0 UMOV UR8, UR11 ;  /* 0x0000000b00088c82 */ /* 0x000fe20008000000 */
[----:B------:R-:W-:-:S02]  /*13b0*/  UIADD3 UR11, UPT, UPT, -UR5, URZ, URZ ;  /* 0x000000ff050b7290 */ /* 0x000fc4000fffe1ff */
[----:B------:R-:W-:Y:S02]  /*13c0*/  @!UP0 USHF.R.U32.HI UR8, URZ, UR9, UR8 ;  /* 0x00000009ff088299 */ /* 0x000fe40008011608 */
[----:B------:R-:W-:Y:S02]  /*13d0*/  UIADD3 UR9, UPT, UPT, -UR7, URZ, URZ ;  /* 0x000000ff07097290 */ /* 0x000fe4000fffe1ff */
[----:B------:R-:W-:Y:S02]  /*13e0*/  @!UP0 USEL UR8, UR5, UR8, !UP2 ;  /* 0x0000000805088287 */ /* 0x000fe4000d000000 */
[----:B------:R-:W-:Y:S02]  /*13f0*/  UIMAD UR9, UR19, UR9, UR4 ;  /* 0x00000009130972a4 */ /* 0x000fe4000f8e0204 */
[----:B------:R-:W-:Y:S02]  /*1400*/  @!UP0 UIADD3 UR7, UPT, UPT, UR7, -UR8, URZ ;  /* 0x8000000807078290 */ /* 0x000fe4000fffe0ff */
[----:B------:R-:W-:-:S02]  /*1410*/  @!UP0 UIMAD UR6, UR9, UR6, UR8 ;  /* 0x00000006090682a4 */ /* 0x000fc4000f8e0208 */
[----:B------:R-:W-:Y:S02]  /*1420*/  @!UP0 UIMAD UR4, UR7, UR19, UR5 ;  /* 0x00000013070482a4 */ /* 0x000fe4000f8e0205 */
[----:B------:R-:W-:Y:S02]  /*1430*/  UIMAD UR26, UR20, UR11, UR26 ;  /* 0x0000000b141a72a4 */ /* 0x000fe4000f8e021a */
[----:B------:R-:W-:Y:S01]  /*1440*/  UIMAD UR27, UR4, UR14, UR10 ;  /* 0x0000000e041b72a4 */ /* 0x000fe2000f8e020a */
[----:B------:R-:W-:Y:S02]  /*1450*/  @!UP0 UMOV UR5, UR6 ;  /* 0x0000000600058c82 */ /* 0x000fe40008000000 */
[----:B------:R-:W-:-:S12]  /*1460*/  UIMAD UR26, UR5, UR20, UR26 ;  /* 0x00000014051a72a4 */ /* 0x000fd8000f8e021a */
.L_x_18:
[----:B------:R-:W-:-:S09]  /*1470*/  UISETP.NE.AND UP0, UPT, UR22, 0x1, UPT ;  /* 0x000000011600788c */ /* 0x000fd2000bf05270 */
[----:B------:R-:W-:Y:S05]  /*1480*/  BRA.U UP0, `(.L_x_19) ;  /* 0x0000000100407547 */ /* 0x000fea000b800000 */
[----:B------:R-:W2:Y:S01]  /*1490*/  LDCU.128 UR8, c[0x0][0xb10] ;  /* 0x00016200ff0877ac */ /* 0x000ea20008000c00 */
[----:B------:R-:W3:Y:S01]  /*14a0*/  LDCU UR12, c[0x0][0xb0c] ;  /* 0x00016180ff0c77ac */ /* 0x000ee20008000800 */
[----:B------:R-:W4:Y:S01]  /*14b0*/  LDCU UR13, c[0x0][0xb20] ;  /* 0x00016400ff0d77ac */ /* 0x000f220008000800 */
[----:B--2---:R-:W-:Y:S02]  /*14c0*/  UIMAD.WIDE.U32 UR4, UR26, UR8, URZ ;  /* 0x000000081a0472a5 */ /* 0x004fe4000f8e00ff */
[----:B------:R-:W-:Y:S02]  /*14d0*/  UIMAD.WIDE.U32 UR6, UR27, UR11, URZ ;  /* 0x0000000b1b0672a5 */ /* 0x000fe4000f8e00ff */
[----:B---3--:R-:W-:Y:S02]  /*14e0*/  UISETP.NE.AND UP0, UPT, UR12, 0x1, UPT ;  /* 0x000000010c00788c */ /* 0x008fe4000bf05270 */
[----:B------:R-:W-:-:S03]  /*14f0*/  USHF.R.U32.HI UR5, URZ, UR9, UR5 ;  /* 0x00000009ff057299 */ /* 0x000fc60008011605 */
[----:B------:R-:W-:Y:S01]  /*1500*/  UMOV UR4, UR7 ;  /* 0x0000000700047c82 */ /* 0x000fe20008000000 */
[----:B------:R-:W-:Y:S02]  /*1510*/  USEL UR5, UR26, UR5, !UP0 ;  /* 0x000000051a057287 */ /* 0x000fe4000c000000 */
[----:B------:R-:W-:Y:S02]  /*1520*/  UISETP.NE.AND UP0, UPT, UR10, 0x1, UPT ;  /* 0x000000010a00788c */ /* 0x000fe4000bf05270 */
[----:B----4-:R-:W-:-:S04]  /*1530*/  USHF.R.U32.HI UR4, URZ, UR13, UR4 ;  /* 0x0000000dff047299 */ /* 0x010fc80008011604 */
[----:B------:R-:W-:-:S04]  /*1540*/  USEL UR4, UR27, UR4, !UP0 ;  /* 0x000000041b047287 */ /* 0x000fc8000c000000 */
[----:B------:R-:W-:Y:S02]  /*1550*/  UIADD3 UR6, UPT, UPT, UR5, -UR4, URZ ;  /* 0x8000000405067290 */ /* 0x000fe4000fffe0ff */
[----:B------:R-:W-:Y:S02]  /*1560*/  UIADD3 UR4, UPT, UPT, -UR5, UR4, URZ ;  /* 0x0000000405047290 */ /* 0x000fe4000fffe1ff */
[----:B------:R-:W-:Y:S02]  /*1570*/  UIMAD UR27, UR6, UR10, UR27 ;  /* 0x0000000a061b72a4 */ /* 0x000fe4000f8e021b */
[----:B------:R-:W-:-:S12]  /*1580*/  UIMAD UR26, UR4, UR12, UR26 ;  /* 0x0000000c041a72a4 */ /* 0x000fd8000f8e021a */
.L_x_19:
[----:B------:R-:W-:Y:S01]  /*1590*/  UISETP.NE.AND UP0, UPT, UR18, 0x2, UPT ;  /* 0x000000021200788c */ /* 0x000fe2000bf05270 */
[----:B------:R-:W-:Y:S09]  /*15a0*/  BRA.U !UP6, `(.L_x_20) ;  /* 0x000000010e0c7547 */ /* 0x000ff2000b800000 */
[----:B------:R-:W-:Y:S01]  /*15b0*/  UCGABAR_WAIT ;  /* 0x0000000000007dc7 */ /* 0x000fe20008000000 */
[----:B------:R-:W-:Y:S01]  /*15c0*/  CCTL.IVALL ;  /* 0x00000000ff00798f */ /* 0x000fe20002000000 */
[----:B------:R-:W-:Y:S05]  /*15d0*/  BRA `(.L_x_21) ;  /* 0x0000000000047947 */ /* 0x000fea0003800000 */
.L_x_20:
[----:B------:R-:W-:Y:S06]  /*15e0*/  BAR.SYNC.DEFER_BLOCKING 0x0 ;  /* 0x0000000000007b1d */ /* 0x000fec0000010000 */
.L_x_21:
[----:B------:R-:W-:Y:S05]  /*15f0*/  BRA.U UP0, `(.L_x_22) ;  /* 0x0000001500287547 */ /* 0x000fea000b800000 */
[----:B------:R-:W2:Y:S01]  /*1600*/  LDCU UR6, c[0x0][0x38c] ;  /* 0x00007180ff0677ac */ /* 0x000ea20008000800 */
[----:B------:R-:W-:Y:S01]  /*1610*/  PLOP3.LUT P1, PT, PT, PT, UP3, 0x80, 0x8 ;  /* 0x000000000008781c */ /* 0x000fe20003f2f038 */
[----:B------:R-:W-:Y:S01]  /*1620*/  IMAD.MOV.U32 R12, RZ, RZ, 0x1 ;  /* 0x00000001ff0c7424 */ /* 0x000fe200078e00ff */
[----:B------:R-:W-:Y:S01]  /*1630*/  ISETP.EQ.OR P2, PT, R0, RZ, P3 ;  /* 0x000000ff0000720c */ /* 0x000fe20001f42670 */
[----:B------:R-:W-:Y:S01]  /*1640*/  UISETP.NE.AND UP1, UPT, UR18, URZ, UPT ;  /* 0x000000ff1200728c */ /* 0x000fe2000bf25270 */
[----:B------:R-:W-:Y:S01]  /*1650*/  PLOP3.LUT P1, PT, P1, PT, PT, 0x8, 0x80 ;  /* 0x000000000080781c */ /* 0x000fe20000f2e170 */
[----:B------:R-:W-:Y:S01]  /*1660*/  USEL UR29, URZ, 0x1, UP5 ;  /* 0x00000001ff1d7887 */ /* 0x000fe2000a800000 */
[----:B------:R-:W-:Y:S01]  /*1670*/  CS2R R10, SRZ ;  /* 0x00000000000a7805 */ /* 0x000fe2000001ff00 */
[----:B------:R-:W-:Y:S01]  /*1680*/  IMAD.MOV.U32 R9, RZ, RZ, RZ ;  /* 0x000000ffff097224 */ /* 0x000fe200078e00ff */
[----:B------:R-:W3:Y:S01]  /*1690*/  LDCU UR44, c[0x0][0x370] ;  /* 0x00006e00ff2c77ac */ /* 0x000ee20008000800 */
[----:B------:R-:W-:Y:S01]  /*16a0*/  IMAD.MOV.U32 R8, RZ, RZ, 0x1 ;  /* 0x00000001ff087424 */ /* 0x000fe200078e00ff */
[----:B------:R-:W4:Y:S01]  /*16b0*/  LDCU.64 UR38, c[0x0][0x348] ;  /* 0x00006900ff2677ac */ /* 0x000f220008000a00 */
[----:B------:R-:W-:-:S02]  /*16c0*/  USHF.R.U32.HI UR48, URZ, 0x6, UR23 ;  /* 0x00000006ff307899 */ /* 0x000fc40008011617 */
[----:B--2---:R-:W-:Y:S02]  /*16d0*/  UIADD3 UR5, UPT, UPT, UR6, 0x7f, URZ ;  /* 0x0000007f06057890 */ /* 0x004fe4000fffe0ff */
[----:B------:R-:W-:Y:S02]  /*16e0*/  UIADD3 UR49, UPT, UPT, UR6, 0xfe, URZ ;  /* 0x000000fe06317890 */ /* 0x000fe4000fffe0ff */
[----:B------:R-:W-:Y:S01]  /*16f0*/  USHF.R.S32.HI UR4, URZ, 0x1f, UR5 ;  /* 0x0000001fff047899 */ /* 0x000fe20008011405 */
[----:B------:R-:W2:Y:S03]  /*1700*/  LDCU UR43, c[0x0][0x374] ;  /* 0x00006e80ff2b77ac */ /* 0x000ea60008000800 */
[----:B------:R-:W-:Y:S02]  /*1710*/  ULEA.HI UR4, UR4, UR5, URZ, 0x7 ;  /* 0x0000000504047291 */ /* 0x000fe4000f8f38ff */
[----:B------:R-:W-:-:S02]  /*1720*/  USEL UR29, UR29, 0x2, UP1 ;  /* 0x000000021d1d7887 */ /* 0x000fc40008800000 */
[----:B------:R-:W-:Y:S02]  /*1730*/  USHF.R.S32.HI UR46, URZ, 0x7, UR4 ;  /* 0x00000007ff2e7899 */ /* 0x000fe40008011404 */
[----:B------:R-:W-:Y:S02]  /*1740*/  UIADD3 UR4, UPT, UPT, UR6, -0x1, URZ ;  /* 0xffffffff06047890 */ /* 0x000fe4000fffe0ff */
[----:B------:R-:W-:Y:S02]  /*1750*/  UISETP.LT.U32.AND UP0, UPT, UR46, 0x4, UPT ;  /* 0x000000042e00788c */ /* 0x000fe4000bf01070 */
[----:B------:R-:W-:Y:S02]  /*1760*/  UISETP.GE.U32.AND UP2, UPT, UR4, -0xff, UPT ;  /* 0xffffff010400788c */ /* 0x000fe4000bf46070 */
[----:B------:R-:W-:Y:S01]  /*1770*/  USEL UR45, UR46, 0x4, UP0 ;  /* 0x000000042e2d7887 */ /* 0x000fe20008000000 */
[----:B------:R-:W-:-:S03]  /*1780*/  UMOV UR21, URZ ;  /* 0x000000ff00157c82 */ /* 0x000fc60008000000 */
[----:B------:R-:W-:Y:S02]  /*1790*/  UIADD3 UR22, UPT, UPT, UR45, -0x1, URZ ;  /* 0xffffffff2d167890 */ /* 0x000fe4000fffe0ff */
[----:B------:R-:W-:-:S03]  /*17a0*/  UIADD3 UR47, UPT, UPT, UR46, -UR45, URZ ;  /* 0x8000002d2e2f7290 */ /* 0x000fc6000fffe0ff */
[----:B------:R-:W-:-:S04]  /*17b0*/  @UP2 UIADD3 UR22, UPT, UPT, UR45, URZ, URZ ;  /* 0x000000ff2d162290 */ /* 0x000fc8000fffe0ff */
[----:B--234-:R-:W-:-:S12]  /*17c0*/  UIADD3 UR22, UPT, UPT, UR22, 0x1, URZ ;  /* 0x0000000116167890 */ /* 0x01cfd8000fffe0ff */
.L_x_42:
[----:B------:R-:W-:Y:S01]  /*17d0*/  UISETP.NE.AND UP0, UPT, UR54, URZ, UPT ;  /* 0x000000ff3600728c */ /* 0x000fe2000bf05270 */
[----:B------:R-:W2:Y:S08]  /*17e0*/  S2UR UR54, SR_CgaCtaId ;  /* 0x00000000003679c3 */ /* 0x000eb00000008800 */
[----:B------:R-:W-:Y:S05]  /*17f0*/  BRA.U UP0, `(.L_x_23) ;  /* 0x0000000100347547 */ /* 0x000fea000b800000 */
[----:B------:R-:W3:Y:S01]  /*1800*/  S2R R0, SR_CgaCtaId ;  /* 0x0000000000007919 */ /* 0x000ee20000008800 */
[----:B------:R-:W-:-:S04]  /*1810*/  MOV R2, 0x400 ;  /* 0x0000040000027802 */ /* 0x000fc80000000f00 */
[----:B---3--:R-:W-:Y:S02]  /*1820*/  LEA R0, R0, R2, 0x18 ;  /* 0x0000000200007211 */ /* 0x008fe400078ec0ff */
[----:B------:R-:W-:-:S03]  /*1830*/  SHF.L.U32 R2, R8, 0x1f, RZ ;  /* 0x0000001f08027819 */ /* 0x000fc600000006ff */
[----:B------:R-:W-:-:S04]  /*1840*/  IMAD R0, R9, 0x8, R0 ;  /* 0x0000000809007824 */ /* 0x000fc800078e0200 */
[----:B------:R-:W3:Y:S02]  /*1850*/  SYNCS.PHASECHK.TRANS64.TRYWAIT P0, [R0+URZ+0xf0], R2 ;  /* 0x0000f002000075a7 */ /* 0x000ee400080011ff */
[----:B---3--:R-:W-:Y:S05]  /*1860*/  @!P0 BRA `(.L_x_24) ;  /* 0x00000060001c8947 */ /* 0x008fea0003800000 */
.L_x_122:
[----:B------:R-:W-:Y:S01]  /*1870*/  VIADD R9, R9, 0x1 ;  /* 0x0000000109097836 */ /* 0x000fe20000000000 */
[----:B------:R3:W-:Y:S04]  /*1880*/  SYNCS.ARRIVE.TRANS64.A1T0 RZ, [R0+URZ+0xe0], RZ ;  /* 0x0000e0ff00ff79a7 */ /* 0x0007e800081000ff */
[----:B------:R-:W-:-:S04]  /*1890*/  ISETP.NE.AND P0, PT, R9, 0x2, PT ;  /* 0x000000020900780c */ /* 0x000fc80003f05270 */
[----:B------:R-:W-:Y:S02]  /*18a0*/  SEL R9, R9, RZ, P0 ;  /* 0x000000ff09097207 */ /* 0x000fe40000000000 */
[----:B---3--:R-:W-:-:S04]  /*18b0*/  SEL R0, RZ, 0x1, P0 ;  /* 0x00000001ff007807 */ /* 0x008fc80000000000 */
[----:B------:R-:W-:-:S07]  /*18c0*/  LOP3.LUT R8, R8, R0, RZ, 0x3c, !PT ;  /* 0x0000000008087212 */ /* 0x000fce00078e3cff */
.L_x_23:
[----:B------:R-:W-:Y:S01]  /*18d0*/  UMOV UR13, 0x400 ;  /* 0x00000400000d7882 */ /* 0x000fe20000000000 */
[----:B------:R-:W-:Y:S01]  /*18e0*/  SHF.L.U32 R0, R12, 0x1f, RZ ;  /* 0x0000001f0c007819 */ /* 0x000fe200000006ff */
[----:B--2---:R-:W-:Y:S02]  /*18f0*/  ULEA UR13, UR54, UR13, 0x18 ;  /* 0x0000000d360d7291 */ /* 0x004fe4000f8ec0ff */
[----:B------:R-:W-:Y:S02]  /*1900*/  UISETP.GE.U32.AND UP0, UPT, UR49, 0xff, UPT ;  /* 0x000000ff3100788c */ /* 0x000fe4000bf06070 */
[----:B------:R-:W-:Y:S02]  /*1910*/  ULEA UR4, UR21, UR13, 0x3 ;  /* 0x0000000d15047291 */ /* 0x000fe4000f8e18ff */
[----:B------:R-:W-:Y:S02]  /*1920*/  USHF.L.U32 UR35, UR26, 0x6, URZ ;  /* 0x000000061a237899 */ /* 0x000fe400080006ff */
[----:B------:R-:W-:Y:S01]  /*1930*/  ULEA UR19, UR27, UR48, 0x6 ;  /* 0x000000301b137291 */ /* 0x000fe2000f8e30ff */
[----:B------:R-:W-:-:S04]  /*1940*/  UMOV UR14, URZ ;  /* 0x000000ff000e7c82 */ /* 0x000fc80008000000 */
[----:B------:R2:W3:Y:S01]  /*1950*/  SYNCS.PHASECHK.TRANS64.TRYWAIT P0, [UR4+0x20], R0 ;  /* 0x00002000ff0075a7 */ /* 0x0004e20008001104 */
[----:B------:R-:W-:Y:S06]  /*1960*/  BRA.U !UP0, `(.L_x_25) ;  /* 0x0000000108f07547 */ /* 0x000fec000b800000 */
[----:B------:R-:W-:Y:S01]  /*1970*/  UMOV UR15, URZ ;  /* 0x000000ff000f7c82 */ /* 0x000fe20008000000 */
[----:B------:R-:W-:-:S05]  /*1980*/  UMOV UR4, UR21 ;  /* 0x0000001500047c82 */ /* 0x000fca0008000000 */
.L_x_31:
[----:B------:R-:W-:Y:S01]  /*1990*/  ULEA UR33, UR4, UR13, 0x3 ;  /* 0x0000000d04217291 */ /* 0x000fe2000f8e18ff */
[----:B---3--:R-:W-:Y:S01]  /*19a0*/  @!P3 MOV R2, 0x8000 ;  /* 0x000080000002b802 */ /* 0x008fe20000000f00 */
[----:B-1-3--:R-:W-:Y:S10]  /*19b0*/  @P0 BRA `(.L_x_26) ;  /* 0x00000000000c0947 */ /* 0x00aff40003800000 */
[----:B------:R-:W-:-:S04]  /*19c0*/  SHF.L.U32 R3, R12, 0x1f, RZ ;  /* 0x0000001f0c037819 */ /* 0x000fc800000006ff */
[----:B------:R-:W3:Y:S02]  /*19d0*/  SYNCS.PHASECHK.TRANS64.TRYWAIT P0, [UR33+0x20], R3 ;  /* 0x00002003ff0075a7 */ /* 0x000ee40008001121 */
[----:B---3--:R-:W-:Y:S05]  /*19e0*/  @!P0 BRA `(.L_x_27) ;  /* 0x0000005c00d08947 */ /* 0x008fea0003800000 */
.L_x_26:
[----:B------:R3:W-:Y:S01]  /*19f0*/  @!P3 SYNCS.ARRIVE.TRANS64 RZ, [UR33], R2 ;  /* 0x00000002ffffb9a7 */ /* 0x0007e20008000021 */
[----:B------:R-:W-:-:S04]  /*1a00*/  ULOP3.LUT UR5, UR29, 0x2, URZ, 0xfc, !UPT ;  /* 0x000000021d057892 */ /* 0x000fc8000f8efcff */
[----:B------:R-:W-:-:S09]  /*1a10*/  UISETP.NE.AND UP0, UPT, UR5, 0x2, UPT ;  /* 0x000000020500788c */ /* 0x000fd2000bf05270 */
[----:B------:R-:W-:Y:S05]  /*1a20*/  BRA.U UP0, `(.L_x_28) ;  /* 0x0000000100047547 */ /* 0x000fea000b800000 */
[----:B-1----:R-:W-:Y:S05]  /*1a30*/  BPT.TRAP 0x1 ;  /* 0x000000040000795c */ /* 0x002fea0000300000 */
.L_x_28:
[----:B------:R-:W-:Y:S04]  /*1a40*/  BSSY.RECONVERGENT B0, `(.L_x_29) ;  /* 0x0000003000007945 */ /* 0x000fe80003800200 */
[----:B------:R-:W-:Y:S05]  /*1a50*/  @P2 BRA `(.L_x_30) ;  /* 0x0000000000042947 */ /* 0x000fea0003800000 */
[----:B-1----:R-:W-:Y:S05]  /*1a60*/  BPT.TRAP 0x1 ;  /* 0x000000040000795c */ /* 0x002fea0000300000 */
.L_x_30:
[----:B-1----:R-:W-:Y:S05]  /*1a70*/  BSYNC.RECONVERGENT B0 ;  /* 0x0000000000007941 */ /* 0x002fea0003800200 */
.L_x_29:
[----:B------:R-:W-:Y:S02]  /*1a80*/  UIADD3 UR5, UPT, UPT, UR4, 0x1, URZ ;  /* 0x0000000104057890 */ /* 0x000fe4000fffe0ff */
[----:B------:R-:W-:Y:S02]  /*1a90*/  ULEA UR24, UR4, UR13, 0xe ;  /* 0x0000000d04187291 */ /* 0x000fe4000f8e70ff */
[----:B------:R-:W-:Y:S02]  /*1aa0*/  UISETP.NE.AND UP0, UPT, UR5, 0x4, UPT ;  /* 0x000000040500788c */ /* 0x000fe4000bf05270 */
[----:B------:R-:W-:Y:S02]  /*1ab0*/  ULEA UR8, UR4, UR23, 0xd ;  /* 0x0000001704087291 */ /* 0x000fe4000f8e68ff */
[----:B------:R-:W-:Y:S02]  /*1ac0*/  USEL UR6, URZ, 0x1, UP0 ;  /* 0x00000001ff067887 */ /* 0x000fe40008000000 */
[----:B------:R-:W-:-:S02]  /*1ad0*/  USEL UR21, UR5, URZ, UP0 ;  /* 0x000000ff05157287 */ /* 0x000fc40008000000 */
[----:B------:R-:W-:Y:S02]  /*1ae0*/  UIADD3 UR4, UP0, UPT, UR38, 0x180, URZ ;  /* 0x0000018026047890 */ /* 0x000fe4000ff1e0ff */
[----:B------:R-:W-:Y:S01]  /*1af0*/  ULEA UR5, UR21, UR13, 0x3 ;  /* 0x0000000d15057291 */ /* 0x000fe2000f8e18ff */
[----:B------:R-:W-:Y:S01]  /*1b00*/  LOP3.LUT R12, R12, UR6, RZ, 0x3c, !PT ;  /* 0x000000060c0c7c12 */ /* 0x000fe2000f8e3cff */
[----:B------:R-:W-:Y:S02]  /*1b10*/  USHF.L.U32 UR34, UR15, 0x7, URZ ;  /* 0x000000070f227899 */ /* 0x000fe400080006ff */
[----:B------:R-:W-:Y:S01]  /*1b20*/  UIADD3 UR15, UPT, UPT, UR15, 0x1, URZ ;  /* 0x000000010f0f7890 */ /* 0x000fe2000fffe0ff */
[----:B--2---:R-:W-:Y:S01]  /*1b30*/  SHF.L.U32 R0, R12, 0x1f, RZ ;  /* 0x0000001f0c007819 */ /* 0x004fe200000006ff */
[----:B------:R-:W-:Y:S02]  /*1b40*/  UIADD3 UR6, UP1, UPT, UR38, 0x80, URZ ;  /* 0x0000008026067890 */ /* 0x000fe4000ff3e0ff */
[----:B------:R-:W-:Y:S01]  /*1b50*/  ULEA UR8, UR8, UR13, 0x1 ;  /* 0x0000000d08087291 */ /* 0x000fe2000f8e08ff */
[----:B------:R4:W1:Y:S01]  /*1b60*/  SYNCS.PHASECHK.TRANS64.TRYWAIT P0, [UR5+0x20], R0 ;  /* 0x00002000ff0075a7 */ /* 0x0008620008001105 */
[----:B------:R-:W-:-:S02]  /*1b70*/  UIADD3.X UR5, UPT, UPT, URZ, UR39, URZ, UP0, !UPT ;  /* 0x00000027ff057290 */ /* 0x000fc400087fe4ff */
[----:B------:R-:W-:Y:S02]  /*1b80*/  UISETP.NE.AND UP0, UPT, UR15, UR22, UPT ;  /* 0x000000160f00728c */ /* 0x000fe4000bf05270 */
[----:B------:R-:W-:Y:S02]  /*1b90*/  UIADD3.X UR7, UPT, UPT, URZ, UR39, URZ, UP1, !UPT ;  /* 0x00000027ff077290 */ /* 0x000fe40008ffe4ff */
[----:B------:R-:W-:Y:S02]  /*1ba0*/  UIADD3 UR32, UPT, UPT, UR24, 0x3400, URZ ;  /* 0x0000340018207890 */ /* 0x000fe4000fffe0ff */
[----:B------:R-:W-:Y:S02]  /*1bb0*/  UIADD3 UR26, UPT, UPT, UR34, 0x40, URZ ;  /* 0x00000040221a7890 */ /* 0x000fe4000fffe0ff */
[----:B------:R-:W-:Y:S02]  /*1bc0*/  UIADD3 UR24, UPT, UPT, UR24, 0x5400, URZ ;  /* 0x0000540018187890 */ /* 0x000fe4000fffe0ff */
[----:B------:R-:W-:-:S02]  /*1bd0*/  UIADD3 UR16, UPT, UPT, UR8, 0x13400, URZ ;  /* 0x0001340008107890 */ /* 0x000fc4000fffe0ff */
[----:B------:R-:W-:Y:S01]  /*1be0*/  UIADD3 UR8, UPT, UPT, UR8, 0x15400, URZ ;  /* 0x0001540008087890 */ /* 0x000fe2000fffe0ff */
[----:B------:R-:W-:Y:S01]  /*1bf0*/  UMOV UR30, 0x0 ;  /* 0x00000000001e7882 */ /* 0x000fe20000000000 */
[----:B------:R-:W-:Y:S01]  /*1c00*/  UMOV UR31, 0x10000000 ;  /* 0x10000000001f7882 */ /* 0x000fe20000000000 */
[----:B------:R-:W-:Y:S01]  /*1c10*/  UMOV UR25, UR33 ;  /* 0x0000002100197c82 */ /* 0x000fe20008000000 */
[----:B------:R-:W-:Y:S01]  /*1c20*/  UMOV UR27, UR35 ;  /* 0x00000023001b7c82 */ /* 0x000fe20008000000 */
[----:B------:R-:W-:Y:S01]  /*1c30*/  UMOV UR28, UR36 ;  /* 0x00000024001c7c82 */ /* 0x000fe20008000000 */
[----:B------:R-:W-:Y:S01]  /*1c40*/  UMOV UR14, 0x30000 ;  /* 0x00030000000e7882 */ /* 0x000fe20000000000 */
[----:B------:R-:W-:Y:S01]  /*1c50*/  UMOV UR17, UR33 ;  /* 0x0000002100117c82 */ /* 0x000fe20008000000 */
[----:B------:R-:W-:Y:S01]  /*1c60*/  UMOV UR20, UR36 ;  /* 0x0000002400147c82 */ /* 0x000fe20008000000 */
[----:B------:R-:W-:Y:S01]  /*1c70*/  UMOV UR18, UR34 ;  /* 0x0000002200127c82 */ /* 0x000fe20008000000 */
[----:B------:R-:W-:Y:S01]  /*1c80*/  UTMALDG.3D [UR32], [UR6], desc[UR30] ;  /* 0x00001e20060075b4 */ /* 0x000fe20008011000 */
[----:B------:R-:W-:Y:S01]  /*1c90*/  UMOV UR11, UR19 ;  /* 0x00000013000b7c82 */ /* 0x000fe20008000000 */
[----:B------:R-:W-:Y:S01]  /*1ca0*/  UMOV UR12, UR36 ;  /* 0x00000024000c7c82 */ /* 0x000fe20008000000 */
[----:B------:R-:W-:Y:S01]  /*1cb0*/  UMOV UR9, UR33 ;  /* 0x0000002100097c82 */ /* 0x000fe20008000000 */
[----:B------:R-:W-:Y:S01]  /*1cc0*/  UMOV UR10, UR26 ;  /* 0x0000001a000a7c82 */ /* 0x000fe20008000000 */
[----:B------:R-:W-:Y:S01]  /*1cd0*/  UTMALDG.3D [UR24], [UR6], desc[UR30] ;  /* 0x00001e18060075b4 */ /* 0x000fe20008011000 */
[----:B------:R-:W-:Y:S01]  /*1ce0*/  UTMALDG.3D.MULTICAST [UR16], [UR4], UR14, desc[UR30] ;  /* 0x00001e10040073b4 */ /* 0x000fe2000801180e */
[----:B------:R2:W-:Y:S02]  /*1cf0*/  UTMALDG.3D.MULTICAST [UR8], [UR4], UR14, desc[UR30] ;  /* 0x00001e08040073b4 */ /* 0x0005e4000801180e */
[----:B--2---:R-:W-:Y:S01]  /*1d00*/  UMOV UR14, UR22 ;  /* 0x00000016000e7c82 */ /* 0x004fe20008000000 */
[----:B------:R-:W-:Y:S01]  /*1d10*/  UMOV UR4, UR21 ;  /* 0x0000001500047c82 */ /* 0x000fe20008000000 */
[----:B----4-:R-:W-:Y:S05]  /*1d20*/  BRA.U UP0, `(.L_x_31) ;  /* 0xfffffffd00187547 */ /* 0x010fea000b83ffff */
.L_x_25:
[----:B------:R-:W-:Y:S01]  /*1d30*/  ULEA UR4, UR21, UR13, 0x3 ;  /* 0x0000000d15047291 */ /* 0x000fe2000f8e18ff */
[----:B--2---:R-:W-:Y:S01]  /*1d40*/  SHF.L.U32 R0, R12, 0x1f, RZ ;  /* 0x0000001f0c007819 */ /* 0x004fe200000006ff */
[----:B------:R-:W-:Y:S01]  /*1d50*/  @!P1 SYNCS.ARRIVE.TRANS64.A1T0 RZ, [UR13+0x78], RZ ;  /* 0x000078ffffff99a7 */ /* 0x000fe2000810000d */
[----:B------:R-:W-:-:S06]  /*1d60*/  UISETP.GT.AND UP0, UPT, UR46, UR45, UPT ;  /* 0x0000002d2e00728c */ /* 0x000fcc000bf04270 */
[----:B-1-3--:R1:W2:Y:S03]  /*1d70*/  SYNCS.PHASECHK.TRANS64.TRYWAIT P0, [UR4+0x20], R0 ;  /* 0x00002000ff0075a7 */ /* 0x00a2a60008001104 */
[----:B------:R-:W-:Y:S05]  /*1d80*/  BRA.U !UP0, `(.L_x_32) ;  /* 0x0000000108ec7547 */ /* 0x000fea000b800000 */
[----:B------:R-:W-:Y:S01]  /*1d90*/  UIADD3 UR15, UPT, UPT, UR47, UR14, URZ ;  /* 0x0000000e2f0f7290 */ /* 0x000fe2000fffe0ff */
[----:B------:R-:W-:-:S11]  /*1da0*/  UMOV UR4, UR21 ;  /* 0x0000001500047c82 */ /* 0x000fd60008000000 */
.L_x_38:
[----:B------:R-:W-:Y:S01]  /*1db0*/  ULEA UR33, UR4, UR13, 0x3 ;  /* 0x0000000d04217291 */ /* 0x000fe2000f8e18ff */
[----:B--2---:R-:W-:Y:S01]  /*1dc0*/  @!P3 MOV R2, 0x8000 ;  /* 0x000080000002b802 */ /* 0x004fe20000000f00 */
[----:B--2-4-:R-:W-:Y:S10]  /*1dd0*/  @P0 BRA `(.L_x_33) ;  /* 0x00000000000c0947 */ /* 0x014ff40003800000 */
[----:B------:R-:W-:-:S04]  /*1de0*/  SHF.L.U32 R3, R12, 0x1f, RZ ;  /* 0x0000001f0c037819 */ /* 0x000fc800000006ff */
[----:B------:R-:W2:Y:S02]  /*1df0*/  SYNCS.PHASECHK.TRANS64.TRYWAIT P0, [UR33+0x20], R3 ;  /* 0x00002003ff0075a7 */ /* 0x000ea40008001121 */
[----:B--2---:R-:W-:Y:S05]  /*1e00*/  @!P0 BRA `(.L_x_34) ;  /* 0x0000005800e08947 */ /* 0x004fea0003800000 */
.L_x_33:
[----:B------:R2:W-:Y:S01]  /*1e10*/  @!P3 SYNCS.ARRIVE.TRANS64 RZ, [UR33], R2 ;  /* 0x00000002ffffb9a7 */ /* 0x0005e20008000021 */
[----:B------:R-:W-:-:S04]  /*1e20*/  ULOP3.LUT UR5, UR29, 0x2, URZ, 0xfc, !UPT ;  /* 0x000000021d057892 */ /* 0x000fc8000f8efcff */
[----:B------:R-:W-:-:S09]  /*1e30*/  UISETP.NE.AND UP0, UPT, UR5, 0x2, UPT ;  /* 0x000000020500788c */ /* 0x000fd2000bf05270 */
[----:B------:R-:W-:Y:S05]  /*1e40*/  BRA.U UP0, `(.L_x_35) ;  /* 0x0000000100047547 */ /* 0x000fea000b800000 */
[----:B------:R-:W-:Y:S05]  /*1e50*/  BPT.TRAP 0x1 ;  /* 0x000000040000795c */ /* 0x000fea0000300000 */
.L_x_35:
[----:B------:R-:W-:Y:S04]  /*1e60*/  BSSY.RECONVERGENT B0, `(.L_x_36) ;  /* 0x0000003000007945 */ /* 0x000fe80003800200 */
[----:B------:R-:W-:Y:S05]  /*1e70*/  @P2 BRA `(.L_x_37) ;  /* 0x0000000000042947 */ /* 0x000fea0003800000 */
[----:B------:R-:W-:Y:S05]  /*1e80*/  BPT.TRAP 0x1 ;  /* 0x000000040000795c */ /* 0x000fea0000300000 */
.L_x_37:
[----:B------:R-:W-:Y:S05]  /*1e90*/  BSYNC.RECONVERGENT B0 ;  /* 0x0000000000007941 */ /* 0x000fea0003800200 */
.L_x_36:
        /* <DEDUP_REMOVED lines=11> */
[----:B-1----:R-:W-:Y:S01]  /*1f50*/  SHF.L.U32 R0, R12, 0x1f, RZ ;  /* 0x0000001f0c007819 */ /* 0x002fe200000006ff */
[----:B------:R-:W-:Y:S02]  /*1f60*/  UIADD3 UR6, UP1, UPT, UR38, 0x80, URZ ;  /* 0x0000008026067890 */ /* 0x000fe4000ff3e0ff */
[----:B------:R-:W-:Y:S01]  /*1f70*/  ULEA UR8, UR8, UR13, 0x1 ;  /* 0x0000000d08087291 */ /* 0x000fe2000f8e08ff */
[----:B------:R3:W4:Y:S01]  /*1f80*/  SYNCS.PHASECHK.TRANS64.TRYWAIT P0, [UR5+0x20], R0 ;  /* 0x00002000ff0075a7 */ /* 0x0007220008001105 */
        /* <DEDUP_REMOVED lines=16> */
[----:B------:R-:W-:Y:S01]  /*2090*/  UTMALDG.3D [UR32], [UR6], desc[UR30] ;  /* 0x00001e20060075b4 */ /* 0x000fe20008011000 */
[----:B------:R-:W-:Y:S01]  /*20a0*/  UMOV UR18, UR34 ;  /* 0x0000002200127c82 */ /* 0x000fe20008000000 */
[----:B------:R-:W-:Y:S01]  /*20b0*/  UMOV UR11, UR19 ;  /* 0x00000013000b7c82 */ /* 0x000fe20008000000 */
[----:B------:R-:W-:Y:S01]  /*20c0*/  UMOV UR12, UR36 ;  /* 0x00000024000c7c82 */ /* 0x000fe20008000000 */
[----:B------:R-:W-:Y:S01]  /*20d0*/  UMOV UR9, UR33 ;  /* 0x0000002100097c82 */ /* 0x000fe20008000000 */
[----:B------:R-:W-:Y:S01]  /*20e0*/  UMOV UR10, UR26 ;  /* 0x0000001a000a7c82 */ /* 0x000fe20008000000 */
[----:B------:R-:W-:Y:S01]  /*20f0*/  UTMALDG.3D [UR24], [UR6], desc[UR30] ;  /* 0x00001e18060075b4 */ /* 0x000fe20008011000 */
[----:B------:R-:W-:Y:S01]  /*2100*/  UTMALDG.3D.MULTICAST [UR16], [UR4], UR37, desc[UR30] ;  /* 0x00001e10040073b4 */ /* 0x000fe20008011825 */
[----:B------:R1:W-:Y:S02]  /*2110*/  UTMALDG.3D.MULTICAST [UR8], [UR4], UR37, desc[UR30] ;  /* 0x00001e08040073b4 */ /* 0x0003e40008011825 */
[----:B-1----:R-:W-:Y:S01]  /*2120*/  UMOV UR4, UR21 ;  /* 0x0000001500047c82 */ /* 0x002fe20008000000 */
[----:B---3--:R-:W-:Y:S05]  /*2130*/  BRA.U UP0, `(.L_x_38) ;  /* 0xfffffffd001c7547 */ /* 0x008fea000b83ffff */
.L_x_32:
[C---:B------:R-:W-:Y:S01]  /*2140*/  LEA R3, R11.reuse, UR13, 0x3 ;  /* 0x0000000d0b037c11 */ /* 0x040fe2000f8e18ff */
[----:B------:R-:W-:Y:S01]  /*2150*/  NOP ;  /* 0x0000000000007918 */ /* 0x000fe20000000000 */
[----:B-1----:R-:W-:Y:S02]  /*2160*/  SHF.L.U32 R0, R10, 0x1f, RZ ;  /* 0x0000001f0a007819 */ /* 0x002fe400000006ff */
[----:B------:R-:W-:Y:S02]  /*2170*/  LEA R4, R11, UR13, 0x4 ;  /* 0x0000000d0b047c11 */ /* 0x000fe4000f8e20ff */
[----:B--2-4-:R-:W1:Y:S02]  /*2180*/  SYNCS.PHASECHK.TRANS64.TRYWAIT P0, [R3+URZ+0x80], R0 ;  /* 0x00008000030075a7 */ /* 0x014e6400080011ff */
[----:B-1----:R-:W-:Y:S05]  /*2190*/  @!P0 BRA `(.L_x_39) ;  /* 0x0000005800148947 */ /* 0x002fea0003800000 */
.L_x_125:
[----:B------:R-:W2:Y:S01]  /*21a0*/  LDS.128 R4, [R4+0x110] ;  /* 0x0001100004047984 */ /* 0x000ea20000000c00 */
[----:B------:R-:W-:Y:S01]  /*21b0*/  UISETP.GE.AND UP0, UPT, UR42, 0x1, UPT ;  /* 0x000000012a00788c */ /* 0x000fe2000bf06270 */
[----:B------:R-:W-:Y:S01]  /*21c0*/  @!PT LDS RZ, [RZ] ;  /* 0x00000000fffff984 */ /* 0x000fe20000000800 */
[----:B------:R-:W-:Y:S01]  /*21d0*/  @!PT LDS RZ, [RZ] ;  /* 0x00000000fffff984 */ /* 0x000fe20000000800 */
[----:B------:R-:W-:Y:S01]  /*21e0*/  @!PT LDS RZ, [RZ] ;  /* 0x00000000fffff984 */ /* 0x000fe20000000800 */
[----:B------:R-:W-:Y:S01]  /*21f0*/  @!PT LDS RZ, [RZ] ;  /* 0x00000000fffff984 */ /* 0x000fe20000000800 */
[----:B------:R3:W-:Y:S06]  /*2200*/  MEMBAR.ALL.CTA ;  /* 0x0000000000007992 */ /* 0x0007ec0000008000 */
[----:B---3--:R-:W3:Y:S01]  /*2210*/  FENCE.VIEW.ASYNC.S ;  /* 0x00000000000073c6 */ /* 0x008ee20000000000 */
[----:B--2---:R-:W-:-:S13]  /*2220*/  LOP3.LUT P0, RZ, R6, 0x1, RZ, 0xc0, !PT ;  /* 0x0000000106ff7812 */ /* 0x004fda000780c0ff */
[----:B---3--:R-:W-:Y:S01]  /*2230*/  VOTEU.ANY UP1, P0 ;  /* 0x0000000000ff7886 */ /* 0x008fe20000020100 */
[----:B------:R-:W-:-:S13]  /*2240*/  PLOP3.LUT P0, PT, PT, PT, UP1, 0x80, 0x8 ;  /* 0x000000000008781c */ /* 0x000fda0003f0f018 */
[----:B-1----:R-:W-:Y:S02]  /*2250*/  @P0 LOP3.LUT R0, R5, 0xffff, RZ, 0xc0, !PT ;  /* 0x0000ffff05000812 */ /* 0x002fe400078ec0ff */
[----:B------:R-:W-:Y:S02]  /*2260*/  @P0 MOV R2, R4 ;  /* 0x0000000400020202 */ /* 0x000fe40000000f00 */
[----:B------:R-:W-:Y:S01]  /*2270*/  @P0 R2UR UR5, R0 ;  /* 0x00000000000502ca */ /* 0x000fe200000e0000 */
[----:B------:R-:W-:Y:S01]  /*2280*/  VIADD R0, R3, 0x90 ;  /* 0x0000009003007836 */ /* 0x000fe20000000000 */
[----:B------:R-:W-:Y:S02]  /*2290*/  @P0 SHF.R.U32.HI R4, RZ, 0x10, R5 ;  /* 0x00000010ff040819 */ /* 0x000fe40000011605 */
[----:B------:R-:W-:Y:S02]  /*22a0*/  @P0 R2UR UR6, R2 ;  /* 0x00000000020602ca */ /* 0x000fe400000e0000 */
[----:B------:R-:W-:-:S02]  /*22b0*/  PRMT R0, RZ, 0x654, R0 ;  /* 0x00000654ff007816 */ /* 0x000fc40000000000 */
[----:B------:R-:W-:Y:S02]  /*22c0*/  @P0 R2UR UR4, R4 ;  /* 0x00000000040402ca */ /* 0x000fe400000e0000 */
[----:B------:R1:W-:Y:S03]  /*22d0*/  SYNCS.ARRIVE.TRANS64.RED.A1T0 RZ, [R0+URZ], RZ ;  /* 0x000000ff00ff79a7 */ /* 0x0003e600081004ff */
[----:B------:R-:W-:-:S04]  /*22e0*/  @UP1 UMOV UR40, UR5 ;  /* 0x0000000500281c82 */ /* 0x000fc80008000000 */
[----:B------:R-:W-:-:S04]  /*22f0*/  @UP1 UMOV UR41, UR6 ;  /* 0x0000000600291c82 */ /* 0x000fc80008000000 */
[----:B------:R-:W-:Y:S01]  /*2300*/  @UP1 UMOV UR36, UR4 ;  /* 0x0000000400241c82 */ /* 0x000fe20008000000 */
[----:B------:R-:W-:Y:S05]  /*2310*/  BRA.U !UP0, `(.L_x_40) ;  /* 0x0000000108d47547 */ /* 0x000fea000b800000 */
[----:B------:R-:W2:Y:S01]  /*2320*/  LDCU.128 UR16, c[0x0][0xb10] ;  /* 0x00016200ff1077ac */ /* 0x000ea20008000c00 */
[----:B------:R-:W3:Y:S01]  /*2330*/  LDCU UR12, c[0x0][0xb20] ;  /* 0x00016400ff0c77ac */ /* 0x000ee20008000800 */
[----:B------:R-:W4:Y:S01]  /*2340*/  LDCU UR20, c[0x0][0xb0c] ;  /* 0x00016180ff1477ac */ /* 0x000f220008000800 */
[----:B------:R-:W1:Y:S01]  /*2350*/  LDCU.64 UR8, c[0x0][0xb28] ;  /* 0x00016500ff0877ac */ /* 0x000e620008000a00 */
[----:B------:R-:W-:Y:S02]  /*2360*/  UISETP.NE.AND UP3, UPT, UR42, 0x1, UPT ;  /* 0x000000012a00788c */ /* 0x000fe4000bf65270 */
[----:B--2---:R-:W-:Y:S02]  /*2370*/  UIMAD.WIDE.U32 UR6, UR43, UR19, URZ ;  /* 0x000000132b0672a5 */ /* 0x004fe4000f8e00ff */
[----:B------:R-:W-:Y:S02]  /*2380*/  UIMAD.WIDE.U32 UR4, UR44, UR16, URZ ;  /* 0x000000102c0472a5 */ /* 0x000fe4000f8e00ff */
[----:B------:R-:W-:-:S02]  /*2390*/  UISETP.NE.AND UP0, UPT, UR18, 0x1, UPT ;  /* 0x000000011200788c */ /* 0x000fc4000bf05270 */
[----:B------:R-:W-:Y:S01]  /*23a0*/  UIMAD.WIDE.U32 UR24, UR40, UR19, URZ ;  /* 0x00000013281872a5 */ /* 0x000fe2000f8e00ff */
[----:B------:R-:W-:Y:S02]  /*23b0*/  UMOV UR6, UR7 ;  /* 0x0000000700067c82 */ /* 0x000fe40008000000 */
[----:B------:R-:W-:Y:S01]  /*23c0*/  UMOV UR4, UR5 ;  /* 0x0000000500047c82 */ /* 0x000fe20008000000 */
[----:B---3--:R-:W-:Y:S02]  /*23d0*/  USHF.R.U32.HI UR6, URZ, UR12, UR6 ;  /* 0x0000000cff067299 */ /* 0x008fe40008011606 */
[----:B----4-:R-:W-:Y:S02]  /*23e0*/  UISETP.NE.AND UP2, UPT, UR20, 0x1, UPT ;  /* 0x000000011400788c */ /* 0x010fe4000bf45270 */
[----:B------:R-:W-:Y:S02]  /*23f0*/  USHF.R.U32.HI UR4, URZ, UR17, UR4 ;  /* 0x00000011ff047299 */ /* 0x000fe40008011604 */
[----:B------:R-:W-:-:S02]  /*2400*/  USEL UR5, UR43, UR6, !UP0 ;  /* 0x000000062b057287 */ /* 0x000fc4000c000000 */
[----:B------:R-:W-:Y:S02]  /*2410*/  USEL UR6, UR44, UR4, !UP2 ;  /* 0x000000042c067287 */ /* 0x000fe4000d000000 */
[----:B-1----:R-:W-:Y:S01]  /*2420*/  UIMAD.WIDE.U32 UR10, UR5, UR8, URZ ;  /* 0x00000008050a72a5 */ /* 0x002fe2000f8e00ff */
[----:B------:R-:W-:Y:S01]  /*2430*/  UMOV UR4, UR25 ;  /* 0x0000001900047c82 */ /* 0x000fe20008000000 */
[----:B------:R-:W-:Y:S02]  /*2440*/  UIMAD.WIDE.U32 UR14, UR41, UR16, URZ ;  /* 0x00000010290e72a5 */ /* 0x000fe4000f8e00ff */
[----:B------:R-:W-:-:S03]  /*2450*/  UIMAD.WIDE.U32 UR24, UR6, UR8, URZ ;  /* 0x00000008061872a5 */ /* 0x000fc6000f8e00ff */
[----:B------:R-:W-:Y:S01]  /*2460*/  UMOV UR10, UR11 ;  /* 0x0000000b000a7c82 */ /* 0x000fe20008000000 */
[----:B------:R-:W-:Y:S02]  /*2470*/  USHF.R.U32.HI UR4, URZ, UR12, UR4 ;  /* 0x0000000cff047299 */ /* 0x000fe40008011604 */
[----:B------:R-:W-:Y:S01]  /*2480*/  @UP3 USHF.R.U32.HI UR5, URZ, UR9, UR10 ;  /* 0x00000009ff053299 */ /* 0x000fe2000801160a */
[----:B------:R-:W-:Y:S01]  /*2490*/  UMOV UR14, UR15 ;  /* 0x0000000f000e7c82 */ /* 0x000fe20008000000 */
[----:B------:R-:W-:Y:S01]  /*24a0*/  UMOV UR24, UR25 ;  /* 0x0000001900187c82 */ /* 0x000fe20008000000 */
[----:B------:R-:W-:Y:S02]  /*24b0*/  USHF.R.U32.HI UR17, URZ, UR17, UR14 ;  /* 0x00000011ff117299 */ /* 0x000fe4000801160e */
[----:B------:R-:W-:Y:S02]  /*24c0*/  USEL UR4, UR40, UR4, !UP0 ;  /* 0x0000000428047287 */ /* 0x000fe4000c000000 */
[----:B------:R-:W-:-:S02]  /*24d0*/  @UP3 USHF.R.U32.HI UR6, URZ, UR9, UR24 ;  /* 0x00000009ff063299 */ /* 0x000fc40008011618 */
[----:B------:R-:W-:Y:S02]  /*24e0*/  UIMAD UR7, UR42, UR5, URZ ;  /* 0x000000052a0772a4 */ /* 0x000fe4000f8e02ff */
[----:B------:R-:W-:Y:S02]  /*24f0*/  USEL UR5, UR41, UR17, !UP2 ;  /* 0x0000001129057287 */ /* 0x000fe4000d000000 */
[----:B------:R-:W-:Y:S02]  /*2500*/  UIMAD UR10, UR42, UR6, URZ ;  /* 0x000000062a0a72a4 */ /* 0x000fe4000f8e02ff */
[----:B------:R-:W-:Y:S02]  /*2510*/  UISETP.GE.AND UP0, UPT, UR4, UR7, UPT ;  /* 0x000000070400728c */ /* 0x000fe4000bf06270 */
[----:B------:R-:W-:Y:S02]  /*2520*/  UIMAD.WIDE.U32 UR14, UR4, UR8, URZ ;  /* 0x00000008040e72a5 */ /* 0x000fe4000f8e00ff */
[----:B------:R-:W-:-:S02]  /*2530*/  UISETP.GE.OR UP0, UPT, UR5, UR10, UP0 ;  /* 0x0000000a0500728c */ /* 0x000fc40008706670 */
[----:B------:R-:W-:Y:S02]  /*2540*/  UIMAD.WIDE.U32 UR10, UR5, UR8, URZ ;  /* 0x00000008050a72a5 */ /* 0x000fe4000f8e00ff */
[----:B------:R-:W-:Y:S01]  /*2550*/  UIADD3 UR12, UPT, UPT, -UR4, URZ, URZ ;  /* 0x000000ff040c7290 */ /* 0x000fe2000fffe1ff */
[----:B------:R-:W-:Y:S01]  /*2560*/  UMOV UR8, UR15 ;  /* 0x0000000f00087c82 */ /* 0x000fe20008000000 */
[----:B------:R-:W-:Y:S02]  /*2570*/  UIADD3 UR10, UPT, UPT, -UR5, URZ, URZ ;  /* 0x000000ff050a7290 */ /* 0x000fe4000fffe1ff */
[----:B------:R-:W-:-:S03]  /*2580*/  USHF.R.U32.HI UR8, URZ, UR9, UR8 ;  /* 0x00000009ff087299 */ /* 0x000fc60008011608 */
[----:B------:R-:W-:Y:S01]  /*2590*/  @!UP0 UMOV UR7, UR11 ;  /* 0x0000000b00078c82 */ /* 0x000fe20008000000 */
[----:B------:R-:W-:Y:S02]  /*25a0*/  UIMAD UR12, UR18, UR12, UR40 ;  /* 0x0000000c120c72a4 */ /* 0x000fe4000f8e0228 */
[----:B------:R-:W-:Y:S02]  /*25b0*/  USEL UR8, UR4, UR8, !UP3 ;  /* 0x0000000804087287 */ /* 0x000fe4000d800000 */
[----:B------:R-:W-:Y:S02]  /*25c0*/  @!UP0 USHF.R.U32.HI UR7, URZ, UR9, UR7 ;  /* 0x00000009ff078299 */ /* 0x000fe40008011607 */
[----:B------:R-:W-:Y:S02]  /*25d0*/  UIADD3 UR9, UPT, UPT, -UR8, URZ, URZ ;  /* 0x000000ff08097290 */ /* 0x000fe4000fffe1ff */
[----:B------:R-:W-:Y:S02]  /*25e0*/  @!UP0 USEL UR7, UR5, UR7, !UP3 ;  /* 0x0000000705078287 */ /* 0x000fe4000d800000 */
[----:B------:R-:W-:-:S02]  /*25f0*/  UIMAD UR9, UR42, UR9, UR4 ;  /* 0x000000092a0972a4 */ /* 0x000fc4000f8e0204 */
[----:B------:R-:W-:Y:S02]  /*2600*/  @!UP0 UIADD3 UR8, UPT, UPT, UR8, -UR7, URZ ;  /* 0x8000000708088290 */ /* 0x000fe4000fffe0ff */
[----:B------:R-:W-:Y:S02]  /*2610*/  @!UP0 UIMAD UR7, UR9, UR6, UR7 ;  /* 0x00000006090782a4 */ /* 0x000fe4000f8e0207 */
[----:B------:R-:W-:Y:S02]  /*2620*/  @!UP0 UIMAD UR4, UR42, UR8, UR5 ;  /* 0x000000082a0482a4 */ /* 0x000fe4000f8e0205 */
[----:B------:R-:W-:Y:S02]  /*2630*/  UIMAD UR6, UR20, UR10, UR41 ;  /* 0x0000000a140672a4 */ /* 0x000fe4000f8e0229 */
[----:B------:R-:W-:Y:S01]  /*2640*/  UIMAD UR40, UR4, UR18, UR12 ;  /* 0x00000012042872a4 */ /* 0x000fe2000f8e020c */
[----:B------:R-:W-:Y:S02]  /*2650*/  @!UP0 UMOV UR5, UR7 ;  /* 0x0000000700058c82 */ /* 0x000fe40008000000 */
[----:B------:R-:W-:-:S12]  /*2660*/  UIMAD UR41, UR5, UR20, UR6 ;  /* 0x00000014052972a4 */ /* 0x000fd8000f8e0206 */
.L_x_40:
[----:B------:R-:W2:Y:S02]  /*2670*/  LDCU UR4, c[0x0][0xb30] ;  /* 0x00016600ff0477ac */ /* 0x000ea40008000800 */
[----:B--2---:R-:W-:-:S09]  /*2680*/  UISETP.NE.AND UP0, UPT, UR4, 0x1, UPT ;  /* 0x000000010400788c */ /* 0x004fd2000bf05270 */
[----:B------:R-:W-:Y:S05]  /*2690*/  BRA.U UP0, `(.L_x_41) ;  /* 0x0000000100447547 */ /* 0x000fea000b800000 */
[----:B------:R-:W2:Y:S01]  /*26a0*/  LDCU.128 UR8, c[0x0][0xb10] ;  /* 0x00016200ff0877ac */ /* 0x000ea20008000c00 */
[----:B------:R-:W3:Y:S01]  /*26b0*/  LDCU UR12, c[0x0][0xb0c] ;  /* 0x00016180ff0c77ac */ /* 0x000ee20008000800 */
[----:B------:R-:W4:Y:S01]  /*26c0*/  LDCU UR14, c[0x0][0xb20] ;  /* 0x00016400ff0e77ac */ /* 0x000f220008000800 */
[----:B--2---:R-:W-:Y:S02]  /*26d0*/  UIMAD.WIDE.U32 UR6, UR41, UR8, URZ ;  /* 0x00000008290672a5 */ /* 0x004fe4000f8e00ff */
[----:B------:R-:W-:Y:S02]  /*26e0*/  UIMAD.WIDE.U32 UR4, UR40, UR11, URZ ;  /* 0x0000000b280472a5 */ /* 0x000fe4000f8e00ff */
[----:B---3--:R-:W-:Y:S02]  /*26f0*/  UISETP.NE.AND UP2, UPT, UR12, 0x1, UPT ;  /* 0x000000010c00788c */ /* 0x008fe4000bf45270 */
[----:B------:R-:W-:Y:S01]  /*2700*/  UISETP.NE.AND UP0, UPT, UR10, 0x1, UPT ;  /* 0x000000010a00788c */ /* 0x000fe2000bf05270 */
[----:B------:R-:W-:-:S02]  /*2710*/  UMOV UR6, UR7 ;  /* 0x0000000700067c82 */ /* 0x000fc40008000000 */
[----:B------:R-:W-:Y:S01]  /*2720*/  UMOV UR4, UR5 ;  /* 0x0000000500047c82 */ /* 0x000fe20008000000 */
[----:B------:R-:W-:Y:S02]  /*2730*/  USHF.R.U32.HI UR9, URZ, UR9, UR6 ;  /* 0x00000009ff097299 */ /* 0x000fe40008011606 */
[----:B----4-:R-:W-:Y:S02]  /*2740*/  USHF.R.U32.HI UR4, URZ, UR14, UR4 ;  /* 0x0000000eff047299 */ /* 0x010fe40008011604 */
[----:B------:R-:W-:Y:S02]  /*2750*/  USEL UR5, UR41, UR9, !UP2 ;  /* 0x0000000929057287 */ /* 0x000fe4000d000000 */
[----:B------:R-:W-:-:S04]  /*2760*/  USEL UR4, UR40, UR4, !UP0 ;  /* 0x0000000428047287 */ /* 0x000fc8000c000000 */
[----:B------:R-:W-:Y:S02]  /*2770*/  UIADD3 UR6, UPT, UPT, UR5, -UR4, URZ ;  /* 0x8000000405067290 */ /* 0x000fe4000fffe0ff */
[----:B------:R-:W-:Y:S02]  /*2780*/  UIADD3 UR4, UPT, UPT, -UR5, UR4, URZ ;  /* 0x0000000405047290 */ /* 0x000fe4000fffe1ff */
[----:B------:R-:W-:Y:S02]  /*2790*/  UIMAD UR40, UR6, UR10, UR40 ;  /* 0x0000000a062872a4 */ /* 0x000fe4000f8e0228 */
[----:B------:R-:W-:-:S12]  /*27a0*/  UIMAD UR41, UR4, UR12, UR41 ;  /* 0x0000000c042972a4 */ /* 0x000fd8000f8e0229 */
.L_x_41:
[----:B------:R-:W-:Y:S01]  /*27b0*/  VIADD R11, R11, 0x1 ;  /* 0x000000010b0b7836 */ /* 0x000fe20000000000 */
[----:B------:R-:W-:Y:S02]  /*27c0*/  R2UR UR5, R48 ;  /* 0x00000000300572ca */ /* 0x000fe400000e0000 */
[----:B------:R-:W-:Y:S02]  /*27d0*/  R2UR UR4, R47 ;  /* 0x000000002f0472ca */ /* 0x000fe400000e0000 */
[C---:B------:R-:W-:Y:S02]  /*27e0*/  ISETP.NE.AND P0, PT, R11.reuse, 0x2, PT ;  /* 0x000000020b00780c */ /* 0x040fe40003f05270 */
[----:B------:R-:W-:Y:S02]  /*27f0*/  PLOP3.LUT P1, PT, PT, PT, PT, 0x80, 0x8 ;  /* 0x000000000008781c */ /* 0x000fe40003f2f070 */
[----:B-1----:R-:W-:Y:S02]  /*2800*/  SEL R0, RZ, 0x1, P0 ;  /* 0x00000001ff007807 */ /* 0x002fe40000000000 */
[----:B------:R-:W-:-:S02]  /*2810*/  SEL R11, R11, RZ, P0 ;  /* 0x000000ff0b0b7207 */ /* 0x000fc40000000000 */
[----:B------:R-:W-:Y:S01]  /*2820*/  LOP3.LUT R10, R10, R0, RZ, 0x3c, !PT ;  /* 0x000000000a0a7212 */ /* 0x000fe200078e3cff */
[----:B------:R-:W-:Y:S02]  /*2830*/  UIADD3 UR26, UPT, UPT, UR41, UR5, URZ ;  /* 0x00000005291a7290 */ /* 0x000fe4000fffe0ff */
[----:B------:R-:W-:Y:S01]  /*2840*/  UIADD3 UR27, UPT, UPT, UR40, UR4, URZ ;  /* 0x00000004281b7290 */ /* 0x000fe2000fffe0ff */
[----:B------:R-:W-:Y:S11]  /*2850*/  BRA.U UP1, `(.L_x_42) ;  /* 0xffffffed01dc7547 */ /* 0x000ff6000b83ffff */
[----:B------:R-:W-:Y:S01]  /*2860*/  UIADD3 UR13, UPT, UPT, UR13, 0x20, URZ ;  /* 0x000000200d0d7890 */ /* 0x000fe2000fffe0ff */
[----:B------:R-:W-:-:S03]  /*2870*/  SHF.L.U32 R2, R12, 0x1f, RZ ;  /* 0x0000001f0c027819 */ /* 0x000fc600000006ff */
[----:B------:R-:W-:-:S09]  /*2880*/  ULEA UR4, UR21, UR13, 0x3 ;  /* 0x0000000d15047291 */ /* 0x000fd2000f8e18ff */
[----:B------:R-:W1:Y:S02]  /*2890*/  SYNCS.PHASECHK.TRANS64.TRYWAIT P0, [UR4], R2 ;  /* 0x00000002ff0075a7 */ /* 0x000e640008001104 */
[----:B-1----:R-:W-:Y:S05]  /*28a0*/  @!P0 BRA `(.L_x_43) ;  /* 0x0000005000648947 */ /* 0x002fea0003800000 */
.L_x_127:
[----:B------:R-:W-:-:S04]  /*28b0*/  UIADD3 UR4, UPT, UPT, UR21, 0x1, URZ ;  /* 0x0000000115047890 */ /* 0x000fc8000fffe0ff */
[----:B------:R-:W-:-:S04]  /*28c0*/  UISETP.NE.AND UP0, UPT, UR4, 0x4, UPT ;  /* 0x000000040400788c */ /* 0x000fc8000bf05270 */
[----:B------:R-:W-:Y:S02]  /*28d0*/  USEL UR6, URZ, 0x1, UP0 ;  /* 0x00000001ff067887 */ /* 0x000fe40008000000 */
[----:B------:R-:W-:-:S04]  /*28e0*/  USEL UR4, UR4, URZ, UP0 ;  /* 0x000000ff04047287 */ /* 0x000fc80008000000 */
[----:B------:R-:W-:Y:S01]  /*28f0*/  ULEA UR5, UR4, UR13, 0x3 ;  /* 0x0000000d04057291 */ /* 0x000fe2000f8e18ff */
[----:B-1----:R-:W-:-:S04]  /*2900*/  LOP3.LUT R2, R12, UR6, RZ, 0x3c, !PT ;  /* 0x000000060c027c12 */ /* 0x002fc8000f8e3cff */
[----:B------:R-:W-:-:S04]  /*2910*/  SHF.L.U32 R3, R2, 0x1f, RZ ;  /* 0x0000001f02037819 */ /* 0x000fc800000006ff */
[----:B------:R-:W1:Y:S02]  /*2920*/  SYNCS.PHASECHK.TRANS64.TRYWAIT P0, [UR5], R3 ;  /* 0x00000003ff0075a7 */ /* 0x000e640008001105 */
[----:B-1----:R-:W-:Y:S05]  /*2930*/  @!P0 BRA `(.L_x_44) ;  /* 0x0000005000588947 */ /* 0x002fea0003800000 */
.L_x_129:
[----:B------:R-:W-:-:S04]  /*2940*/  UIADD3 UR4, UPT, UPT, UR4, 0x1, URZ ;  /* 0x0000000104047890 */ /* 0x000fc8000fffe0ff */
[----:B------:R-:W-:-:S04]  /*2950*/  UISETP.NE.AND UP0, UPT, UR4, 0x4, UPT ;  /* 0x000000040400788c */ /* 0x000fc8000bf05270 */
[----:B------:R-:W-:Y:S02]  /*2960*/  USEL UR6, URZ, 0x1, UP0 ;  /* 0x00000001ff067887 */ /* 0x000fe40008000000 */
[----:B------:R-:W-:-:S04]  /*2970*/  USEL UR4, UR4, URZ, UP0 ;  /* 0x000000ff04047287 */ /* 0x000fc80008000000 */
[----:B------:R-:W-:Y:S01]  /*2980*/  ULEA UR5, UR4, UR13, 0x3 ;  /* 0x0000000d04057291 */ /* 0x000fe2000f8e18ff */
[----:B------:R-:W-:-:S04]  /*2990*/  LOP3.LUT R2, R2, UR6, RZ, 0x3c, !PT ;  /* 0x0000000602027c12 */ /* 0x000fc8000f8e3cff */
[----:B-1----:R-:W-:-:S04]  /*29a0*/  SHF.L.U32 R3, R2, 0x1f, RZ ;  /* 0x0000001f02037819 */ /* 0x002fc800000006ff */
[----:B------:R-:W1:Y:S02]  /*29b0*/  SYNCS.PHASECHK.TRANS64.TRYWAIT P0, [UR5], R3 ;  /* 0x00000003ff0075a7 */ /* 0x000e640008001105 */
[----:B-1----:R-:W-:Y:S05]  /*29c0*/  @!P0 BRA `(.L_x_45) ;  /* 0x00000050004c8947 */ /* 0x002fea0003800000 */
.L_x_131:
[----:B------:R-:W-:-:S04]  /*29d0*/  UIADD3 UR4, UPT, UPT, UR4, 0x1, URZ ;  /* 0x0000000104047890 */ /* 0x000fc8000fffe0ff */
[----:B------:R-:W-:-:S04]  /*29e0*/  UISETP.NE.AND UP0, UPT, UR4, 0x4, UPT ;  /* 0x000000040400788c */ /* 0x000fc8000bf05270 */
[----:B------:R-:W-:Y:S02]  /*29f0*/  USEL UR5, URZ, 0x1, UP0 ;  /* 0x00000001ff057887 */ /* 0x000fe40008000000 */
[----:B------:R-:W-:-:S04]  /*2a00*/  USEL UR4, UR4, URZ, UP0 ;  /* 0x000000ff04047287 */ /* 0x000fc80008000000 */
[----:B------:R-:W-:Y:S01]  /*2a10*/  ULEA UR4, UR4, UR13, 0x3 ;  /* 0x0000000d04047291 */ /* 0x000fe2000f8e18ff */
[----:B------:R-:W-:-:S04]  /*2a20*/  LOP3.LUT R2, R2, UR5, RZ, 0x3c, !PT ;  /* 0x0000000502027c12 */ /* 0x000fc8000f8e3cff */
[----:B------:R-:W-:Y:S01]  /*2a30*/  SHF.L.U32 R2, R2, 0x1f, RZ ;  /* 0x0000001f02027819 */ /* 0x000fe200000006ff */
[----:B-1----:R-:W-:-:S07]  /*2a40*/  IMAD.U32 R0, RZ, RZ, UR4 ;  /* 0x00000004ff007e24 */ /* 0x002fce000f8e00ff */
.L_x_46:
[----:B-1----:R1:W2:Y:S02]  /*2a50*/  SYNCS.PHASECHK.TRANS64.TRYWAIT P0, [R0+URZ], R2 ;  /* 0x00000002000075a7 */ /* 0x0022a400080011ff */
[----:B--2---:R-:W-:Y:S05]  /*2a60*/  @!P0 NANOSLEEP.SYNCS 0x989680 ;  /* 0x009896800000895d */ /* 0x004fea0003900000 */
[----:B------:R-:W2:Y:S02]  /*2a70*/  @!P0 SYNCS.PHASECHK.TRANS64 P0, [R0+URZ], R2 ;  /* 0x00000002000085a7 */ /* 0x000ea400080010ff */
[----:B--2---:R-:W-:Y:S05]  /*2a80*/  @P0 EXIT ;  /* 0x000000000000094d */ /* 0x004fea0003800000 */
[----:B------:R-:W-:Y:S05]  /*2a90*/  BRA `(.L_x_46) ;  /* 0xfffffffc00ec7947 */ /* 0x000fea000383ffff */
.L_x_22:
[----:B------:R-:W-:-:S04]  /*2aa0*/  UISETP.NE.AND UP0, UPT, UR54, URZ, UPT ;  /* 0x000000ff3600728c */ /* 0x000fc8000bf05270 */
[----:B------:R-:W-:-:S09]  /*2ab0*/  UISETP.NE.OR UP0, UPT, UR18, 0x1, UP0 ;  /* 0x000000011200788c */ /* 0x000fd20008705670 */
[----:B------:R-:W-:Y:S05]  /*2ac0*/  BRA.U UP0, `(.L_x_47) ;  /* 0x0000000500487547 */ /* 0x000fea000b800000 */
[----:B------:R-:W-:Y:S01]  /*2ad0*/  ISETP.GE.U32.AND P2, PT, R0, 0x2, PT ;  /* 0x000000020000780c */ /* 0x000fe20003f46070 */
[----:B------:R-:W-:Y:S01]  /*2ae0*/  IMAD.MOV.U32 R12, RZ, RZ, 0x1 ;  /* 0x00000001ff0c7424 */ /* 0x000fe200078e00ff */
[----:B------:R-:W-:Y:S02]  /*2af0*/  CS2R R10, SRZ ;  /* 0x00000000000a7805 */ /* 0x000fe4000001ff00 */
[----:B------:R-:W-:Y:S01]  /*2b00*/  CS2R R8, SRZ ;  /* 0x0000000000087805 */ /* 0x000fe2000001ff00 */
[----:B------:R-:W-:Y:S01]  /*2b10*/  UMOV UR6, 0x400 ;  /* 0x0000040000067882 */ /* 0x000fe20000000000 */
[----:B------:R-:W-:Y:S01]  /*2b20*/  UMOV UR5, URZ ;  /* 0x000000ff00057c82 */ /* 0x000fe20008000000 */
[----:B------:R-:W-:-:S12]  /*2b30*/  ULEA UR6, UR54, UR6, 0x18 ;  /* 0x0000000636067291 */ /* 0x000fd8000f8ec0ff */
.L_x_51:
[----:B------:R-:W-:Y:S02]  /*2b40*/  LEA R2, R8, UR6, 0x3 ;  /* 0x0000000608027c11 */ /* 0x000fe4000f8e18ff */
[----:B------:R-:W-:-:S03]  /*2b50*/  SHF.L.U32 R4, R9, 0x1f, RZ ;  /* 0x0000001f09047819 */ /* 0x000fc600000006ff */
[----:B------:R-:W-:Y:S01]  /*2b60*/  VIADD R5, R2, 0xf0 ;  /* 0x000000f002057836 */ /* 0x000fe20000000000 */
[----:B------:R-:W2:Y:S02]  /*2b70*/  SYNCS.PHASECHK.TRANS64.TRYWAIT P0, [R2+URZ+0xe0], R4 ;  /* 0x0000e004020075a7 */ /* 0x000ea400080011ff */
[----:B--2---:R-:W-:Y:S05]  /*2b80*/  @!P0 BRA `(.L_x_48) ;  /* 0x0000004c00f48947 */ /* 0x004fea0003800000 */
.L_x_132:
[----:B------:R-:W-:Y:S01]  /*2b90*/  ULEA UR4, UR5, UR6, 0x3 ;  /* 0x0000000605047291 */ /* 0x000fe2000f8e18ff */
[----:B--2---:R-:W-:Y:S01]  /*2ba0*/  PRMT R2, RZ, 0x654, R5 ;  /* 0x00000654ff027816 */ /* 0x004fe20000000005 */
[----:B------:R-:W-:Y:S01]  /*2bb0*/  @!P2 IMAD.MOV.U32 R4, RZ, RZ, 0x10 ;  /* 0x00000010ff04a424 */ /* 0x000fe200078e00ff */
[----:B------:R-:W-:Y:S01]  /*2bc0*/  SHF.L.U32 R5, R12, 0x1f, RZ ;  /* 0x0000001f0c057819 */ /* 0x000fe200000006ff */
[----:B------:R-:W-:Y:S01]  /*2bd0*/  UIADD3 UR7, UPT, UPT, UR4, 0x80, URZ ;  /* 0x0000008004077890 */ /* 0x000fe2000fffe0ff */
[----:B------:R2:W-:Y:S05]  /*2be0*/  SYNCS.ARRIVE.TRANS64.RED.A1T0 RZ, [R2+URZ], RZ ;  /* 0x000000ff02ff79a7 */ /* 0x0005ea00081004ff */
[----:B------:R-:W-:Y:S01]  /*2bf0*/  IMAD.U32 R6, RZ, RZ, UR7 ;  /* 0x00000007ff067e24 */ /* 0x000fe2000f8e00ff */
[----:B------:R-:W3:Y:S04]  /*2c00*/  SYNCS.PHASECHK.TRANS64.TRYWAIT P0, [UR4+0x90], R5 ;  /* 0x00009005ff0075a7 */ /* 0x000ee80008001104 */
[----:B------:R-:W-:Y:S01]  /*2c10*/  PRMT R6, R0, 0x654, R6 ;  /* 0x0000065400067816 */ /* 0x000fe20000000006 */
[----:B--23--:R-:W-:Y:S06]  /*2c20*/  @!P0 BRA `(.L_x_49) ;  /* 0x0000004c00e08947 */ /* 0x00cfec0003800000 */
.L_x_134:
[----:B------:R-:W-:Y:S01]  /*2c30*/  ULEA UR8, UR5, UR6, 0x4 ;  /* 0x0000000605087291 */ /* 0x000fe2000f8e20ff */
[----:B------:R-:W-:Y:S01]  /*2c40*/  SEL R3, R6, R3, !P2 ;  /* 0x0000000306037207 */ /* 0x000fe20005000000 */
[----:B------:R-:W-:Y:S01]  /*2c50*/  UIADD3 UR9, UPT, UPT, UR4, 0x80, URZ ;  /* 0x0000008004097890 */ /* 0x000fe2000fffe0ff */
[----:B--2---:R-:W-:Y:S01]  /*2c60*/  LEA R2, R11, UR6, 0x3 ;  /* 0x000000060b027c11 */ /* 0x004fe2000f8e18ff */
[----:B------:R-:W-:Y:S01]  /*2c70*/  UIADD3 UR8, UPT, UPT, UR8, 0x110, URZ ;  /* 0x0000011008087890 */ /* 0x000fe2000fffe0ff */
[----:B------:R2:W-:Y:S01]  /*2c80*/  @!P2 SYNCS.ARRIVE.TRANS64.RED RZ, [R3+URZ], R4 ;  /* 0x0000000403ffa9a7 */ /* 0x0005e200080004ff */
[----:B------:R-:W-:Y:S01]  /*2c90*/  UIADD3 UR4, UPT, UPT, UR5, 0x1, URZ ;  /* 0x0000000105047890 */ /* 0x000fe2000fffe0ff */
[----:B------:R-:W-:-:S03]  /*2ca0*/  VIADD R8, R8, 0x1 ;  /* 0x0000000108087836 */ /* 0x000fc60000000000 */
[----:B------:R-:W-:Y:S02]  /*2cb0*/  UISETP.NE.AND UP0, UPT, UR4, 0x2, UPT ;  /* 0x000000020400788c */ /* 0x000fe4000bf05270 */
[----:B------:R-:W-:Y:S01]  /*2cc0*/  ISETP.NE.AND P0, PT, R8, 0x2, PT ;  /* 0x000000020800780c */ /* 0x000fe20003f05270 */
[----:B------:R-:W-:Y:S06]  /*2cd0*/  UGETNEXTWORKID.BROADCAST [UR8], [UR9] ;  /* 0x00000000080073ca */ /* 0x000fec0008000100 */
[----:B------:R-:W-:Y:S02]  /*2ce0*/  USEL UR7, URZ, 0x1, UP0 ;  /* 0x00000001ff077887 */ /* 0x000fe40008000000 */
[----:B------:R-:W-:-:S04]  /*2cf0*/  USEL UR5, UR4, URZ, UP0 ;  /* 0x000000ff04057287 */ /* 0x000fc80008000000 */
[----:B------:R-:W-:Y:S02]  /*2d00*/  LOP3.LUT R12, R12, UR7, RZ, 0x3c, !PT ;  /* 0x000000070c0c7c12 */ /* 0x000fe4000f8e3cff */
[----:B--2---:R-:W-:-:S04]  /*2d10*/  SHF.L.U32 R4, R10, 0x1f, RZ ;  /* 0x0000001f0a047819 */ /* 0x004fc800000006ff */
[----:B------:R-:W2:Y:S02]  /*2d20*/  SYNCS.PHASECHK.TRANS64.TRYWAIT P1, [R2+URZ+0x80], R4 ;  /* 0x00008004020075a7 */ /* 0x000ea400080211ff */
[----:B--2---:R-:W-:Y:S05]  /*2d30*/  @!P1 BRA `(.L_x_50) ;  /* 0x0000004c00b49947 */ /* 0x004fea0003800000 */
.L_x_135:
[C---:B--2---:R-:W-:Y:S01]  /*2d40*/  LEA R4, R11.reuse, UR6, 0x4 ;  /* 0x000000060b047c11 */ /* 0x044fe2000f8e20ff */
[----:B------:R-:W-:Y:S01]  /*2d50*/  VIADD R2, R2, 0x90 ;  /* 0x0000009002027836 */ /* 0x000fe20000000000 */
[----:B------:R-:W-:Y:S01]  /*2d60*/  SEL R8, R8, RZ, P0 ;  /* 0x000000ff08087207 */ /* 0x000fe20000000000 */
[----:B------:R-:W-:-:S03]  /*2d70*/  VIADD R11, R11, 0x1 ;  /* 0x000000010b0b7836 */ /* 0x000fc60000000000 */
[----:B------:R-:W2:Y:S01]  /*2d80*/  LDS.128 R4, [R4+0x110] ;  /* 0x0001100004047984 */ /* 0x000ea20000000c00 */
[----:B------:R-:W-:Y:S02]  /*2d90*/  PRMT R2, RZ, 0x654, R2 ;  /* 0x00000654ff027816 */ /* 0x000fe40000000002 */
[C---:B------:R-:W-:Y:S01]  /*2da0*/  ISETP.NE.AND P1, PT, R11.reuse, 0x2, PT ;  /* 0x000000020b00780c */ /* 0x040fe20003f25270 */
[----:B------:R-:W-:Y:S01]  /*2db0*/  @!PT LDS RZ, [RZ] ;  /* 0x00000000fffff984 */ /* 0x000fe20000000800 */
[----:B------:R-:W-:Y:S01]  /*2dc0*/  @!PT LDS RZ, [RZ] ;  /* 0x00000000fffff984 */ /* 0x000fe20000000800 */
[----:B------:R-:W-:Y:S01]  /*2dd0*/  @!PT LDS RZ, [RZ] ;  /* 0x00000000fffff984 */ /* 0x000fe20000000800 */
[----:B------:R-:W-:Y:S01]  /*2de0*/  @!PT LDS RZ, [RZ] ;  /* 0x00000000fffff984 */ /* 0x000fe20000000800 */
[----:B------:R3:W-:Y:S06]  /*2df0*/  MEMBAR.ALL.CTA ;  /* 0x0000000000007992 */ /* 0x0007ec0000008000 */
[----:B---3--:R-:W3:Y:S01]  /*2e00*/  FENCE.VIEW.ASYNC.S ;  /* 0x00000000000073c6 */ /* 0x008ee20000000000 */
[----:B------:R-:W-:Y:S01]  /*2e10*/  SEL R11, R11, RZ, P1 ;  /* 0x000000ff0b0b7207 */ /* 0x000fe20000800000 */
[----:B---3--:R3:W-:Y:S01]  /*2e20*/  SYNCS.ARRIVE.TRANS64.RED.A1T0 RZ, [R2+URZ], RZ ;  /* 0x000000ff02ff79a7 */ /* 0x0087e200081004ff */
[----:B--2---:R-:W-:-:S02]  /*2e30*/  LOP3.LUT P3, RZ, R6, 0x1, RZ, 0xc0, !PT ;  /* 0x0000000106ff7812 */ /* 0x004fc4000786c0ff */
[----:B------:R-:W-:-:S04]  /*2e40*/  SEL R4, RZ, 0x1, P1 ;  /* 0x00000001ff047807 */ /* 0x000fc80000800000 */
[----:B------:R-:W-:Y:S02]  /*2e50*/  LOP3.LUT R10, R10, R4, RZ, 0x3c, !PT ;  /* 0x000000040a0a7212 */ /* 0x000fe400078e3cff */
[----:B---3--:R-:W-:-:S04]  /*2e60*/  SEL R2, RZ, 0x1, P0 ;  /* 0x00000001ff027807 */ /* 0x008fc80000000000 */
[----:B------:R-:W-:Y:S01]  /*2e70*/  LOP3.LUT R9, R9, R2, RZ, 0x3c, !PT ;  /* 0x0000000209097212 */ /* 0x000fe200078e3cff */
[----:B------:R-:W-:Y:S06]  /*2e80*/  @P3 BRA `(.L_x_51) ;  /* 0xfffffffc002c3947 */ /* 0x000fec000383ffff */
[----:B------:R-:W-:Y:S01]  /*2e90*/  ULEA UR4, UR5, UR6, 0x3 ;  /* 0x0000000605047291 */ /* 0x000fe2000f8e18ff */
[----:B------:R-:W-:-:S08]  /*2ea0*/  SHF.L.U32 R2, R12, 0x1f, RZ ;  /* 0x0000001f0c027819 */ /* 0x000fd000000006ff */
[----:B------:R-:W2:Y:S02]  /*2eb0*/  SYNCS.PHASECHK.TRANS64 P0, [UR4+0x90], R2 ;  /* 0x00009002ff0075a7 */ /* 0x000ea40008001004 */
[----:B--2---:R-:W-:Y:S05]  /*2ec0*/  @P0 BRA `(.L_x_52) ;  /* 0x0000000000080947 */ /* 0x004fea0003800000 */
[----:B------:R-:W2:Y:S02]  /*2ed0*/  SYNCS.PHASECHK.TRANS64.TRYWAIT P0, [UR4+0x90], R2 ;  /* 0x00009002ff0075a7 */ /* 0x000ea40008001104 */
[----:B--2---:R-:W-:Y:S05]  /*2ee0*/  @!P0 BRA `(.L_x_53) ;  /* 0x0000004c005c8947 */ /* 0x004fea0003800000 */
.L_x_52:
[----:B------:R-:W-:-:S04]  /*2ef0*/  UIADD3 UR7, UPT, UPT, UR5, 0x1, URZ ;  /* 0x0000000105077890 */ /* 0x000fc8000fffe0ff */
[----:B------:R-:W-:-:S04]  /*2f00*/  UISETP.NE.AND UP0, UPT, UR7, 0x2, UPT ;  /* 0x000000020700788c */ /* 0x000fc8000bf05270 */
[----:B------:R-:W-:Y:S02]  /*2f10*/  USEL UR8, URZ, 0x1, UP0 ;  /* 0x00000001ff087887 */ /* 0x000fe40008000000 */
[----:B------:R-:W-:-:S04]  /*2f20*/  USEL UR7, UR7, URZ, UP0 ;  /* 0x000000ff07077287 */ /* 0x000fc80008000000 */
[----:B------:R-:W-:Y:S01]  /*2f30*/  ULEA UR7, UR7, UR6, 0x3 ;  /* 0x0000000607077291 */ /* 0x000fe2000f8e18ff */
[----:B--2---:R-:W-:-:S04]  /*2f40*/  LOP3.LUT R2, R12, UR8, RZ, 0x3c, !PT ;  /* 0x000000080c027c12 */ /* 0x004fc8000f8e3cff */
[----:B------:R-:W-:-:S04]  /*2f50*/  SHF.L.U32 R0, R2, 0x1f, RZ ;  /* 0x0000001f02007819 */ /* 0x000fc800000006ff */
[----:B------:R-:W2:Y:S02]  /*2f60*/  SYNCS.PHASECHK.TRANS64 P0, [UR7+0x90], R0 ;  /* 0x00009000ff0075a7 */ /* 0x000ea40008001007 */
[----:B-12---:R-:W-:Y:S05]  /*2f70*/  @P0 EXIT ;  /* 0x000000000000094d */ /* 0x006fea0003800000 */
[----:B------:R-:W-:Y:S02]  /*2f80*/  SHF.L.U32 R2, R2, 0x1f, RZ ;  /* 0x0000001f02027819 */ /* 0x000fe400000006ff */
[----:B------:R-:W-:-:S07]  /*2f90*/  MOV R0, UR7 ;  /* 0x0000000700007c02 */ /* 0x000fce0008000f00 */
.L_x_54:
[----:B-1----:R1:W2:Y:S02]  /*2fa0*/  SYNCS.PHASECHK.TRANS64.TRYWAIT P0, [R0+URZ+0x90], R2 ;  /* 0x00009002000075a7 */ /* 0x0022a400080011ff */
[----:B--2---:R-:W-:Y:S05]  /*2fb0*/  @!P0 NANOSLEEP.SYNCS 0x989680 ;  /* 0x009896800000895d */ /* 0x004fea0003900000 */
[----:B------:R-:W2:Y:S02]  /*2fc0*/  @!P0 SYNCS.PHASECHK.TRANS64 P0, [R0+URZ+0x90], R2 ;  /* 0x00009002000085a7 */ /* 0x000ea400080010ff */
[----:B--2---:R-:W-:Y:S05]  /*2fd0*/  @P0 EXIT ;  /* 0x000000000000094d */ /* 0x004fea0003800000 */
[----:B------:R-:W-:Y:S05]  /*2fe0*/  BRA `(.L_x_54) ;  /* 0xfffffffc00ec7947 */ /* 0x000fea000383ffff */
.L_x_47:
[----:B------:R-:W-:Y:S05]  /*2ff0*/  BRA.U UP4, `(.L_x_55) ;  /* 0x0000001104447547 */ /* 0x000fea000b800000 */
[----:B------:R-:W-:Y:S01]  /*3000*/  UMOV UR4, 0x40 ;  /* 0x0000004000047882 */ /* 0x000fe20000000000 */
[----:B------:R-:W-:Y:S01]  /*3010*/  NOP ;  /* 0x0000000000007918 */ /* 0x000fe20000000000 */
[----:B------:R-:W-:Y:S01]  /*3020*/  ULEA UR5, UR54, UR4, 0x18 ;  /* 0x0000000436057291 */ /* 0x000fe2000f8ec0ff */
[----:B------:R-:W-:Y:S02]  /*3030*/  UMOV UR6, 0x400 ;  /* 0x0000040000067882 */ /* 0x000fe40000000000 */
[----:B------:R-:W-:-:S06]  /*3040*/  ULEA UR6, UR54, UR6, 0x18 ;  /* 0x0000000636067291 */ /* 0x000fcc000f8ec0ff */
[----:B------:R-:W2:Y:S02]  /*3050*/  LDS.U8 R0, [UR5+0x1c] ;  /* 0x00001c05ff007984 */ /* 0x000ea40008000000 */
[----:B--2---:R-:W-:-:S13]  /*3060*/  ISETP.NE.AND P0, PT, R0, RZ, PT ;  /* 0x000000ff0000720c */ /* 0x004fda0003f05270 */
[----:B------:R-:W-:Y:S05]  /*3070*/  @P0 BRA `(.L_x_56) ;  /* 0x0000000000580947 */ /* 0x000fea0003800000 */
[----:B------:R-:W-:-:S13]  /*3080*/  ELECT P0, URZ, PT ;  /* 0x0000000000ff782f */ /* 0x000fda0003800000 */
[----:B------:R-:W-:Y:S05]  /*3090*/  @!P0 BRA `(.L_x_57) ;  /* 0x0000000000608947 */ /* 0x000fea0003800000 */
[----:B------:R-:W-:Y:S01]  /*30a0*/  UMOV UR4, 0x10 ;  /* 0x0000001000047882 */ /* 0x000fe20000000000 */
[----:B------:R-:W-:Y:S01]  /*30b0*/  HFMA2 R0, -RZ, RZ, 0, 5.9604644775390625e-08 ;  /* 0x00000001ff007431 */ /* 0x000fe200000001ff */
[----:B------:R-:W-:-:S03]  /*30c0*/  MOV R3, 0xffff ;  /* 0x0000ffff00037802 */ /* 0x000fc60000000f00 */
[----:B------:R-:W-:Y:S04]  /*30d0*/  DEPBAR.LE SB2, 0x36 ;  /* 0x0000ad800000791a */ /* 0x000fe80000000000 */
[----:B------:R-:W2:Y:S02]  /*30e0*/  UTCATOMSWS.FIND_AND_SET.ALIGN UP0, UR4, UR4 ;  /* 0x00000004000475e3 */ /* 0x000ea40008000800 */
[----:B--2---:R-:W-:Y:S01]  /*30f0*/  MOV R4, UR4 ;  /* 0x0000000400047c02 */ /* 0x004fe20008000f00 */
[----:B------:R-:W-:Y:S06]  /*3100*/  BRA.U UP0, `(.L_x_58) ;  /* 0x0000000100187547 */ /* 0x000fec000b800000 */
.L_x_59:
[----:B------:R-:W-:Y:S05]  /*3110*/  NANOSLEEP 0x64 ;  /* 0x000000640000795d */ /* 0x000fea0003800000 */
[----:B------:R-:W-:-:S05]  /*3120*/  UMOV UR4, 0x10 ;  /* 0x0000001000047882 */ /* 0x000fca0000000000 */
[----:B------:R-:W-:Y:S04]  /*3130*/  DEPBAR.LE SB2, 0x36 ;  /* 0x0000ad800000791a */ /* 0x000fe80000000000 */
[----:B------:R-:W2:Y:S02]  /*3140*/  UTCATOMSWS.FIND_AND_SET.ALIGN UP0, UR4, UR4 ;  /* 0x00000004000475e3 */ /* 0x000ea40008000800 */
[----:B--2---:R-:W-:Y:S01]  /*3150*/  MOV R4, UR4 ;  /* 0x0000000400047c02 */ /* 0x004fe20008000f00 */
[----:B------:R-:W-:Y:S05]  /*3160*/  BRA.U !UP0, `(.L_x_59) ;  /* 0xfffffffd08e87547 */ /* 0x000fea000b83ffff */
.L_x_58:
[-C--:B------:R-:W-:Y:S02]  /*3170*/  SHF.L.U32 R3, R3, R4.reuse, RZ ;  /* 0x0000000403037219 */ /* 0x080fe400000006ff */
[----:B------:R-:W-:Y:S01]  /*3180*/  SHF.L.U32 R0, R0, R4, RZ ;  /* 0x0000000400007219 */ /* 0x000fe200000006ff */
[----:B------:R-:W-:Y:S02]  /*3190*/  IMAD.SHL.U32 R4, R4, 0x20, RZ ;  /* 0x0000002004047824 */ /* 0x000fe400078e00ff */
[----:B------:R2:W-:Y:S04]  /*31a0*/  ATOMS.OR RZ, [UR5+0x14], R3 ;  /* 0x00001403ffff798c */ /* 0x0005e8000b000005 */
[----:B------:R2:W-:Y:S04]  /*31b0*/  ATOMS.OR RZ, [UR5+0x18], R0 ;  /* 0x00001800ffff798c */ /* 0x0005e8000b000005 */
[----:B------:R2:W-:Y:S01]  /*31c0*/  STS [UR6+0x130], R4 ;  /* 0x00013004ff007988 */ /* 0x0005e20008000806 */
[----:B------:R-:W-:Y:S05]  /*31d0*/  BRA `(.L_x_57) ;  /* 0x0000000000107947 */ /* 0x000fea0003800000 */
.L_x_56:
[----:B------:R-:W-:Y:S02]  /*31e0*/  MOV R0, 0xffffffff ;  /* 0xffffffff00007802 */ /* 0x000fe40000000f00 */
[----:B------:R-:W-:-:S03]  /*31f0*/  MOV R4, 0x3220 ;  /* 0x0000322000047802 */ /* 0x000fc60000000f00 */
[----:B------:R2:W-:Y:S04]  /*3200*/  STS [UR6+0x130], R0 ;  /* 0x00013000ff007988 */ /* 0x0005e80008000806 */
[----:B-12--5:R-:W-:Y:S05]  /*3210*/  CALL.REL.NOINC `($__internal_1_$__cuda_sm10x_tcgen05_guardrail_trap_phase_invalid_during_alloc) ;  /* 0x0000005000347944 */ /* 0x026fea0003c00000 */
.L_x_57:
[----:B------:R-:W-:Y:S05]  /*3220*/  WARPSYNC.ALL ;  /* 0x0000000000007948 */ /* 0x000fea0003800000 */
[----:B------:R-:W3:Y:S01]  /*3230*/  S2UR UR4, SR_CgaCtaId ;  /* 0x00000000000479c3 */ /* 0x000ee20000008800 */
[----:B------:R-:W-:Y:S01]  /*3240*/  UMOV UR41, 0x400 ;  /* 0x0000040000297882 */ /* 0x000fe20000000000 */
[----:B------:R-:W-:-:S06]  /*3250*/  NOP ;  /* 0x0000000000007918 */ /* 0x000fcc0000000000 */
[----:B------:R-:W-:Y:S06]  /*3260*/  BAR.ARV 0x6, 0xa0 ;  /* 0x0182800000007b1d */ /* 0x000fec0000002000 */
[----:B------:R-:W4:Y:S01]  /*3270*/  LDCU UR6, c[0x0][0x38c] ;  /* 0x00007180ff0677ac */ /* 0x000f220008000800 */
[----:B------:R-:W-:Y:S01]  /*3280*/  LOP3.LUT R2, R2, 0xffff, RZ, 0xc0, !PT ;  /* 0x0000ffff02027812 */ /* 0x000fe200078ec0ff */
[----:B------:R-:W-:Y:S01]  /*3290*/  IMAD.MOV.U32 R11, RZ, RZ, 0x1 ;  /* 0x00000001ff0b7424 */ /* 0x000fe200078e00ff */
[----:B------:R-:W-:Y:S01]  /*32a0*/  CS2R R8, SRZ ;  /* 0x0000000000087805 */ /* 0x000fe2000001ff00 */
[----:B------:R-:W1:Y:S01]  /*32b0*/  LDCU UR7, c[0x0][0x38c] ;  /* 0x00007180ff0777ac */ /* 0x000e620008000800 */
[----:B------:R-:W-:Y:S01]  /*32c0*/  R2UR UR42, R2 ;  /* 0x00000000022a72ca */ /* 0x000fe200000e0000 */
[----:B------:R-:W-:Y:S01]  /*32d0*/  IMAD.MOV.U32 R10, RZ, RZ, RZ ;  /* 0x000000ffff0a7224 */ /* 0x000fe200078e00ff */
[----:B------:R-:W-:Y:S01]  /*32e0*/  UMOV UR45, URZ ;  /* 0x000000ff002d7c82 */ /* 0x000fe20008000000 */
[----:B------:R-:W-:Y:S01]  /*32f0*/  UMOV UR39, URZ ;  /* 0x000000ff00277c82 */ /* 0x000fe20008000000 */
[----:B---3--:R-:W-:Y:S01]  /*3300*/  ULEA UR41, UR4, UR41, 0x18 ;  /* 0x0000002904297291 */ /* 0x008fe2000f8ec0ff */
[----:B------:R-:W-:Y:S01]  /*3310*/  UMOV UR62, 0x0 ;  /* 0x00000000003e7882 */ /* 0x000fe20000000000 */
[----:B------:R-:W-:-:S02]  /*3320*/  UMOV UR63, 0x4100010 ;  /* 0x04100010003f7882 */ /* 0x000fc40000000000 */
[----:B------:R-:W-:Y:S02]  /*3330*/  UIADD3 UR5, UPT, UPT, UR41, 0x3400, URZ ;  /* 0x0000340029057890 */ /* 0x000fe4000fffe0ff */
[----:B------:R-:W-:Y:S02]  /*3340*/  UIADD3 UR4, UPT, UPT, UR41, 0x13400, URZ ;  /* 0x0001340029047890 */ /* 0x000fe4000fffe0ff */
[----:B----4-:R-:W-:Y:S01]  /*3350*/  UIADD3 UR6, UPT, UPT, UR6, 0x7f, URZ ;  /* 0x0000007f06067890 */ /* 0x010fe2000fffe0ff */
[----:B--2---:R-:W2:Y:S01]  /*3360*/  LDS R0, [UR41+0x130] ;  /* 0x00013029ff007984 */ /* 0x004ea20008000800 */
[----:B------:R-:W-:Y:S02]  /*3370*/  USHF.R.U32.HI UR5, URZ, 0x4, UR5 ;  /* 0x00000004ff057899 */ /* 0x000fe40008011605 */
[----:B------:R-:W-:Y:S02]  /*3380*/  USHF.R.S32.HI UR47, URZ, 0x1f, UR6 ;  /* 0x0000001fff2f7899 */ /* 0x000fe40008011406 */
[----:B------:R-:W-:-:S02]  /*3390*/  USHF.R.U32.HI UR4, URZ, 0x4, UR4 ;  /* 0x00000004ff047899 */ /* 0x000fc40008011604 */
[----:B------:R-:W-:Y:S02]  /*33a0*/  ULEA.HI UR47, UR47, UR6, URZ, 0x7 ;  /* 0x000000062f2f7291 */ /* 0x000fe4000f8f38ff */
[----:B------:R-:W-:Y:S02]  /*33b0*/  ULOP3.LUT UR5, UR5, 0x3fff, URZ, 0xc0, !UPT ;  /* 0x00003fff05057892 */ /* 0x000fe4000f8ec0ff */
[----:B------:R-:W-:Y:S02]  /*33c0*/  USHF.R.S32.HI UR47, URZ, 0x7, UR47 ;  /* 0x00000007ff2f7899 */ /* 0x000fe4000801142f */
[----:B------:R-:W-:Y:S02]  /*33d0*/  ULOP3.LUT UR4, UR4, 0x3fff, URZ, 0xc0, !UPT ;  /* 0x00003fff04047892 */ /* 0x000fe4000f8ec0ff */
[----:B------:R-:W-:Y:S01]  /*33e0*/  UISETP.LT.AND UP0, UPT, UR47, 0x1, UPT ;  /* 0x000000012f00788c */ /* 0x000fe2000bf01270 */
[----:B------:R-:W-:Y:S01]  /*33f0*/  UMOV UR60, 0x0 ;  /* 0x00000000003c7882 */ /* 0x000fe20000000000 */
[----:B------:R-:W-:-:S02]  /*3400*/  UMOV UR61, 0x4100010 ;  /* 0x04100010003d7882 */ /* 0x000fc40000000000 */
[----:B------:R-:W-:Y:S01]  /*3410*/  USEL UR64, UR47, 0x1, !UP0 ;  /* 0x000000012f407887 */ /* 0x000fe2000c000000 */
[----:B------:R-:W-:Y:S01]  /*3420*/  UMOV UR58, 0x0 ;  /* 0x00000000003a7882 */ /* 0x000fe20000000000 */
[----:B------:R-:W-:Y:S01]  /*3430*/  UMOV UR59, 0x4100010 ;  /* 0x04100010003b7882 */ /* 0x000fe20000000000 */
[----:B------:R-:W-:Y:S01]  /*3440*/  UMOV UR56, 0x0 ;  /* 0x0000000000387882 */ /* 0x000fe20000000000 */
[----:B------:R-:W-:Y:S01]  /*3450*/  UMOV UR57, 0x4100010 ;  /* 0x0410001000397882 */ /* 0x000fe20000000000 */
[----:B------:R-:W-:Y:S01]  /*3460*/  UMOV UR54, 0x0 ;  /* 0x0000000000367882 */ /* 0x000fe20000000000 */
[----:B------:R-:W-:Y:S01]  /*3470*/  UMOV UR55, 0x4100010 ;  /* 0x0410001000377882 */ /* 0x000fe20000000000 */
[----:B------:R-:W-:Y:S01]  /*3480*/  UMOV UR52, 0x0 ;  /* 0x0000000000347882 */ /* 0x000fe20000000000 */
[----:B------:R-:W-:Y:S01]  /*3490*/  UMOV UR53, 0x4100010 ;  /* 0x0410001000357882 */ /* 0x000fe20000000000 */
[----:B------:R-:W-:Y:S02]  /*34a0*/  ULOP3.LUT UR43, UR5, 0x10000, URZ, 0xfc, !UPT ;  /* 0x00010000052b7892 */ /* 0x000fe4000f8efcff */
[----:B------:R-:W-:-:S02]  /*34b0*/  ULOP3.LUT UR44, UR4, 0x10000, URZ, 0xfc, !UPT ;  /* 0x00010000042c7892 */ /* 0x000fc4000f8efcff */
[----:B------:R-:W-:Y:S02]  /*34c0*/  UIADD3 UR64, UPT, UPT, -UR64, URZ, URZ ;  /* 0x000000ff40407290 */ /* 0x000fe4000fffe1ff */
[----:B-1----:R-:W-:Y:S01]  /*34d0*/  UISETP.GE.AND UP4, UPT, UR7, 0x1, UPT ;  /* 0x000000010700788c */ /* 0x002fe2000bf86270 */
[----:B------:R-:W-:Y:S01]  /*34e0*/  UMOV UR50, 0x0 ;  /* 0x0000000000327882 */ /* 0x000fe20000000000 */
[----:B------:R-:W-:Y:S01]  /*34f0*/  UMOV UR51, 0x4100010 ;  /* 0x0410001000337882 */ /* 0x000fe20000000000 */
[----:B------:R-:W-:Y:S01]  /*3500*/  UMOV UR48, 0x0 ;  /* 0x0000000000307882 */ /* 0x000fe20000000000 */
[----:B--2---:R-:W-:Y:S01]  /*3510*/  R2UR UR65, R0 ;  /* 0x00000000004172ca */ /* 0x004fe200000e0000 */
[----:B------:R-:W-:-:S14]  /*3520*/  UMOV UR49, 0x4100010 ;  /* 0x0410001000317882 */ /* 0x000fdc0000000000 */
.L_x_66:
[----:B------:R-:W-:Y:S02]  /*3530*/  LEA R0, R10, UR41, 0x3 ;  /* 0x000000290a007c11 */ /* 0x000fe4000f8e18ff */
[----:B------:R-:W-:Y:S02]  /*3540*/  SHF.L.U32 R2, R9, 0x1f, RZ ;  /* 0x0000001f09027819 */ /* 0x000fe400000006ff */
[----:B------:R-:W-:Y:S01]  /*3550*/  PLOP3.LUT P0, PT, PT, PT, UP4, 0x80, 0x8 ;  /* 0x000000000008781c */ /* 0x000fe20003f0f048 */
[----:B------:R-:W-:Y:S01]  /*3560*/  VIADD R3, R0, 0x90 ;  /* 0x0000009000037836 */ /* 0x000fe20000000000 */
[----:B-1----:R-:W1:Y:S02]  /*3570*/  SYNCS.PHASECHK.TRANS64.TRYWAIT P1, [R0+URZ+0x80], R2 ;  /* 0x00008002000075a7 */ /* 0x002e6400080211ff */
[----:B-1-3--:R-:W-:Y:S09]  /*3580*/  @!P1 BRA `(.L_x_60) ;  /* 0x0000004400cc9947 */ /* 0x00aff20003800000 */
.L_x_137:
[----:B------:R-:W-:Y:S01]  /*3590*/  LEA R4, R10, UR41, 0x4 ;  /* 0x000000290a047c11 */ /* 0x000fe2000f8e20ff */
[----:B------:R-:W-:Y:S01]  /*35a0*/  @UP4 ULEA UR4, UR39, UR41, 0x3 ;  /* 0x0000002927044291 */ /* 0x000fe2000f8e18ff */
[----:B------:R-:W-:Y:S01]  /*35b0*/  PLOP3.LUT P2, PT, PT, PT, PT, 0x80, 0x8 ;  /* 0x000000000008781c */ /* 0x000fe20003f4f070 */
[----:B------:R-:W-:Y:S01]  /*35c0*/  ULEA UR46, UR45, UR41, 0x3 ;  /* 0x000000292d2e7291 */ /* 0x000fe2000f8e18ff */
[----:B------:R-:W-:Y:S02]  /*35d0*/  PRMT R3, RZ, 0x654, R3 ;  /* 0x00000654ff037816 */ /* 0x000fe40000000003 */
[----:B------:R-:W2:Y:S01]  /*35e0*/  LDS.128 R4, [R4+0x110] ;  /* 0x0001100004047984 */ /* 0x000ea20000000c00 */
[----:B-1----:R-:W-:Y:S02]  /*35f0*/  @P0 SHF.L.U32 R2, R8, 0x1f, RZ ;  /* 0x0000001f08020819 */ /* 0x002fe400000006ff */
[----:B------:R-:W-:Y:S01]  /*3600*/  SHF.L.U32 R0, R11, 0x1f, RZ ;  /* 0x0000001f0b007819 */ /* 0x000fe200000006ff */
[----:B------:R-:W-:Y:S01]  /*3610*/  @!PT LDS RZ, [RZ] ;  /* 0x00000000fffff984 */ /* 0x000fe20000000800 */
[----:B------:R-:W-:Y:S01]  /*3620*/  @!PT LDS RZ, [RZ] ;  /* 0x00000000fffff984 */ /* 0x000fe20000000800 */
[----:B------:R-:W-:Y:S01]  /*3630*/  @!PT LDS RZ, [RZ] ;  /* 0x00000000fffff984 */ /* 0x000fe20000000800 */
[----:B------:R-:W-:Y:S01]  /*3640*/  @!PT LDS RZ, [RZ] ;  /* 0x00000000fffff984 */ /* 0x000fe20000000800 */
[----:B------:R1:W-:Y:S06]  /*3650*/  MEMBAR.ALL.CTA ;  /* 0x0000000000007992 */ /* 0x0003ec0000008000 */
[----:B-1----:R-:W1:Y:S02]  /*3660*/  FENCE.VIEW.ASYNC.S ;  /* 0x00000000000073c6 */ /* 0x002e640000000000 */
[----:B-1----:R1:W-:Y:S01]  /*3670*/  SYNCS.ARRIVE.TRANS64.RED.A1T0 RZ, [R3+URZ], RZ ;  /* 0x000000ff03ff79a7 */ /* 0x0023e200081004ff */
[----:B------:R1:W3:Y:S01]  /*3680*/  @P0 SYNCS.PHASECHK.TRANS64.TRYWAIT P2, [UR4], R2 ;  /* 0x00000002ff0005a7 */ /* 0x0002e20008041104 */
[----:B------:R-:W-:Y:S01]  /*3690*/  ULEA.HI UR4, UR45, UR45, URZ, 0x1 ;  /* 0x0000002d2d047291 */ /* 0x000fe2000f8f08ff */
[----:B--2---:R-:W-:-:S03]  /*36a0*/  LOP3.LUT P1, RZ, R6, 0x1, RZ, 0xc0, !PT ;  /* 0x0000000106ff7812 */ /* 0x004fc6000782c0ff */
[----:B------:R-:W-:Y:S02]  /*36b0*/  USHF.L.U32 UR5, UR4, 0x5, URZ ;  /* 0x0000000504057899 */ /* 0x000fe400080006ff */
[----:B------:R-:W-:Y:S02]  /*36c0*/  ULOP3.LUT UR36, UR4, 0xffe, URZ, 0xc0, !UPT ;  /* 0x00000ffe04247892 */ /* 0x000fe4000f8ec0ff */
[----:B------:R-:W-:Y:S02]  /*36d0*/  ULOP3.LUT UR4, UR5, 0xffffffc0, URZ, 0xc0, !UPT ;  /* 0xffffffc005047892 */ /* 0x000fe4000f8ec0ff */
[----:B------:R-:W-:Y:S02]  /*36e0*/  UIADD3 UR36, UPT, UPT, -UR36, UR45, URZ ;  /* 0x0000002d24247290 */ /* 0x000fe4000fffe1ff */
[----:B------:R-:W-:Y:S01]  /*36f0*/  UIADD3 UR4, UPT, UPT, UR65, UR4, URZ ;  /* 0x0000000441047290 */ /* 0x000fe2000fffe0ff */
[----:B------:R-:W2:Y:S03]  /*3700*/  SYNCS.PHASECHK.TRANS64.TRYWAIT P0, [UR46+0xc0], R0 ;  /* 0x0000c000ff0075a7 */ /* 0x000ea6000800112e */
[----:B------:R-:W-:Y:S01]  /*3710*/  ULEA UR36, UR36, UR4, 0x14 ;  /* 0x0000000424247291 */ /* 0x000fe2000f8ea0ff */
[----:B-123--:R-:W-:Y:S11]  /*3720*/  @!P0 BRA `(.L_x_61) ;  /* 0x0000004400788947 */ /* 0x00eff60003800000 */
.L_x_139:
[----:B------:R-:W-:Y:S01]  /*3730*/  IADD3 R10, PT, PT, R10, 0x1, RZ ;  /* 0x000000010a0a7810 */ /* 0x000fe20007ffe0ff */
[----:B------:R-:W-:Y:S06]  /*3740*/  BRA.U !UP4, `(.L_x_62) ;  /* 0x000000050c107547 */ /* 0x000fec000b800000 */
[----:B------:R-:W-:Y:S01]  /*3750*/  UPLOP3.LUT UP2, UPT, UPT, UPT, UPT, 0x40, 0x4 ;  /* 0x000000000004789c */ /* 0x000fe20003f4e870 */
[----:B------:R-:W-:Y:S01]  /*3760*/  UMOV UR38, UR64 ;  /* 0x0000004000267c82 */ /* 0x000fe20008000000 */
[----:B------:R-:W-:Y:S01]  /*3770*/  UMOV UR37, UR47 ;  /* 0x0000002f00257c82 */ /* 0x000fe20008000000 */
[----:B------:R-:W-:-:S08]  /*3780*/  UMOV UR5, UR39 ;  /* 0x0000002700057c82 */ /* 0x000fd00008000000 */
.L_x_65:
[----:B------:R-:W-:Y:S02]  /*3790*/  UIADD3 UR38, UPT, UPT, UR38, 0x1, URZ ;  /* 0x0000000126267890 */ /* 0x000fe4000fffe0ff */
[----:B------:R-:W-:Y:S02]  /*37a0*/  ULEA UR7, UR5, UR41, 0x3 ;  /* 0x0000002905077291 */ /* 0x000fe4000f8e18ff */
[----:B------:R-:W-:Y:S01]  /*37b0*/  UISETP.NE.AND UP3, UPT, UR38, URZ, UPT ;  /* 0x000000ff2600728c */ /* 0x000fe2000bf65270 */
[----:B--23--:R-:W-:Y:S10]  /*37c0*/  @P2 BRA `(.L_x_63) ;  /* 0x00000000000c2947 */ /* 0x00cff40003800000 */
[----:B-1----:R-:W-:Y:S04]  /*37d0*/  SHF.L.U32 R2, R8, 0x1f, RZ ;  /* 0x0000001f08027819 */ /* 0x002fe800000006ff */
[----:B------:R-:W1:Y:S02]  /*37e0*/  SYNCS.PHASECHK.TRANS64.TRYWAIT P0, [UR7], R2 ;  /* 0x00000002ff0075a7 */ /* 0x000e640008001107 */
[----:B-1----:R-:W-:Y:S05]  /*37f0*/  @!P0 BRA `(.L_x_64) ;  /* 0x00000044005c8947 */ /* 0x002fea0003800000 */
.L_x_63:
[----:B------:R-:W-:Y:S01]  /*3800*/  UISETP.NE.AND UP0, UPT, UR37, 0x1, UPT ;  /* 0x000000012500788c */ /* 0x000fe2000bf05270 */
[----:B------:R-:W-:Y:S01]  /*3810*/  PLOP3.LUT P2, PT, PT, PT, PT, 0x80, 0x8 ;  /* 0x000000000008781c */ /* 0x000fe20003f4f070 */
[----:B------:R-:W-:Y:S02]  /*3820*/  UIADD3 UR4, UPT, UPT, UR5, 0x1, URZ ;  /* 0x0000000105047890 */ /* 0x000fe4000fffe0ff */
[----:B------:R-:W-:Y:S02]  /*3830*/  UIADD3 UR40, UPT, UPT, UR7, 0x20, URZ ;  /* 0x0000002007287890 */ /* 0x000fe4000fffe0ff */
[----:B------:R-:W-:Y:S01]  /*3840*/  UISETP.NE.AND UP1, UPT, UR4, 0x4, UPT ;  /* 0x000000040400788c */ /* 0x000fe2000bf25270 */
[----:B------:R-:W-:Y:S01]  /*3850*/  PLOP3.LUT P0, PT, PT, PT, UP0, 0x80, 0x8 ;  /* 0x000000000008781c */ /* 0x000fe20003f0f008 */
[----:B------:R-:W-:Y:S02]  /*3860*/  UIADD3 UR37, UPT, UPT, UR37, -0x1, URZ ;  /* 0xffffffff25257890 */ /* 0x000fe4000fffe0ff */
[----:B------:R-:W-:Y:S02]  /*3870*/  USEL UR6, URZ, 0x1, UP1 ;  /* 0x00000001ff067887 */ /* 0x000fe40008800000 */
[----:B------:R-:W-:Y:S01]  /*3880*/  USEL UR39, UR4, URZ, UP1 ;  /* 0x000000ff04277287 */ /* 0x000fe20008800000 */
[----:B------:R-:W-:Y:S01]  /*3890*/  UMOV UR7, 0x40004040 ;  /* 0x4000404000077882 */ /* 0x000fe20000000000 */
[----:B------:R-:W-:Y:S02]  /*38a0*/  UMOV UR35, 0x40004040 ;  /* 0x4000404000237882 */ /* 0x000fe40000000000 */
[----:B------:R-:W-:Y:S01]  /*38b0*/  @UP0 ULEA UR4, UR39, UR41, 0x3 ;  /* 0x0000002927040291 */ /* 0x000fe2000f8e18ff */
[----:B------:R-:W-:Y:S01]  /*38c0*/  LOP3.LUT R8, R8, UR6, RZ, 0x3c, !PT ;  /* 0x0000000608087c12 */ /* 0x000fe2000f8e3cff */
[----:B------:R-:W-:Y:S01]  /*38d0*/  ULEA UR6, UR5, UR44, 0xa ;  /* 0x0000002c05067291 */ /* 0x000fe2000f8e50ff */
[----:B------:R-:W-:Y:S02]  /*38e0*/  UMOV UR33, 0x40004040 ;  /* 0x4000404000217882 */ /* 0x000fe40000000000 */
[----:B-1----:R-:W-:Y:S01]  /*38f0*/  @P0 SHF.L.U32 R0, R8, 0x1f, RZ ;  /* 0x0000001f08000819 */ /* 0x002fe200000006ff */
[----:B------:R-:W-:Y:S02]  /*3900*/  UIADD3 UR34, UPT, UPT, UR6, 0x2, URZ ;  /* 0x0000000206227890 */ /* 0x000fe4000fffe0ff */
[----:B------:R-:W-:Y:S01]  /*3910*/  UIADD3 UR30, UPT, UPT, UR6, 0x4, URZ ;  /* 0x00000004061e7890 */ /* 0x000fe2000fffe0ff */
[----:B------:R2:W3:Y:S01]  /*3920*/  @P0 SYNCS.PHASECHK.TRANS64.TRYWAIT P2, [UR4], R0 ;  /* 0x00000000ff0005a7 */ /* 0x0004e20008041104 */
[----:B------:R-:W-:Y:S02]  /*3930*/  ULEA UR4, UR5, UR43, 0xa ;  /* 0x0000002b05047291 */ /* 0x000fe4000f8e50ff */
[----:B------:R-:W-:Y:S02]  /*3940*/  UIADD3 UR26, UPT, UPT, UR6, 0x6, URZ ;  /* 0x00000006061a7890 */ /* 0x000fe4000fffe0ff */
        /* <DEDUP_REMOVED lines=10> */
[----:B------:R-:W-:Y:S01]  /*39f0*/  UIADD3 UR8, UPT, UPT, UR4, 0x206, URZ ;  /* 0x0000020604087890 */ /* 0x000fe2000fffe0ff */
[----:B------:R-:W-:Y:S01]  /*3a00*/  UMOV UR5, 0x40004040 ;  /* 0x4000404000057882 */ /* 0x000fe20000000000 */
[----:B------:R-:W-:Y:S01]  /*3a10*/  UMOV UR31, 0x40004040 ;  /* 0x40004040001f7882 */ /* 0x000fe20000000000 */
[----:B------:R1:W-:Y:S01]  /*3a20*/  UTCHMMA gdesc[UR4], gdesc[UR6], tmem[UR36], tmem[UR62], idesc[UR63], UP2 ;  /* 0x00ff3e06040075ea */ /* 0x0003e20009000024 */
[----:B------:R-:W-:Y:S01]  /*3a30*/  UPLOP3.LUT UP2, UPT, UPT, UPT, UPT, 0x80, 0x8 ;  /* 0x000000000008789c */ /* 0x000fe20003f4f070 */
[----:B------:R2:W-:Y:S01]  /*3a40*/  UTCHMMA gdesc[UR32], gdesc[UR34], tmem[UR36], tmem[UR60], idesc[UR61], UPT ;  /* 0x00ff3c22200075ea */ /* 0x0005e2000b800024 */
[----:B------:R-:W-:Y:S01]  /*3a50*/  UMOV UR29, 0x40004040 ;  /* 0x40004040001d7882 */ /* 0x000fe20000000000 */
[----:B------:R-:W-:Y:S01]  /*3a60*/  UMOV UR27, 0x40004040 ;  /* 0x40004040001b7882 */ /* 0x000fe20000000000 */
        /* <DEDUP_REMOVED lines=12> */
[----:B------:R-:W-:Y:S01]  /*3b30*/  UMOV UR9, 0x40004040 ;  /* 0x4000404000097882 */ /* 0x000fe20000000000 */
[----:B------:R2:W-:Y:S01]  /*3b40*/  UTCHMMA gdesc[UR12], gdesc[UR14], tmem[UR36], tmem[UR50], idesc[UR51], UPT ;  /* 0x00ff320e0c0075ea */ /* 0x0005e2000b800024 */
[----:B------:R2:W-:Y:S01]  /*3b50*/  UTCHMMA gdesc[UR8], gdesc[UR10], tmem[UR36], tmem[UR48], idesc[UR49], UPT ;  /* 0x00ff300a080075ea */ /* 0x0005e2000b800024 */
[----:B------:R2:W-:Y:S01]  /*3b60*/  UTCBAR.MULTICAST [UR40], URZ, UR42 ;  /* 0x000000ff280073e9 */ /* 0x0005e2000800082a */
[----:B-1----:R-:W-:Y:S01]  /*3b70*/  UMOV UR5, UR39 ;  /* 0x0000002700057c82 */ /* 0x002fe20008000000 */
[----:B------:R-:W-:Y:S05]  /*3b80*/  BRA.U UP3, `(.L_x_65) ;  /* 0xfffffffd03007547 */ /* 0x000fea000b83ffff */
.L_x_62:
[----:B------:R-:W-:Y:S01]  /*3b90*/  UIADD3 UR4, UPT, UPT, UR45, 0x1, URZ ;  /* 0x000000012d047890 */ /* 0x000fe2000fffe0ff */
[C---:B------:R-:W-:Y:S01]  /*3ba0*/  ISETP.NE.AND P0, PT, R10.reuse, 0x2, PT ;  /* 0x000000020a00780c */ /* 0x040fe20003f05270 */
[----:B------:R-:W-:Y:S02]  /*3bb0*/  UIADD3 UR5, UPT, UPT, UR46, 0xa0, URZ ;  /* 0x000000a02e057890 */ /* 0x000fe4000fffe0ff */
[----:B------:R-:W-:Y:S01]  /*3bc0*/  UISETP.NE.AND UP0, UPT, UR4, 0x4, UPT ;  /* 0x000000040400788c */ /* 0x000fe2000bf05270 */
[----:B-12---:R-:W-:Y:S02]  /*3bd0*/  SEL R0, RZ, 0x1, P0 ;  /* 0x00000001ff007807 */ /* 0x006fe40000000000 */
[----:B------:R-:W-:Y:S01]  /*3be0*/  SEL R10, R10, RZ, P0 ;  /* 0x000000ff0a0a7207 */ /* 0x000fe20000000000 */
[----:B------:R-:W-:Y:S01]  /*3bf0*/  USEL UR6, URZ, 0x1, UP0 ;  /* 0x00000001ff067887 */ /* 0x000fe20008000000 */
[----:B------:R-:W-:Y:S01]  /*3c00*/  LOP3.LUT R9, R9, R0, RZ, 0x3c, !PT ;  /* 0x0000000009097212 */ /* 0x000fe200078e3cff */
[----:B------:R-:W-:Y:S01]  /*3c10*/  USEL UR45, UR4, URZ, UP0 ;  /* 0x000000ff042d7287 */ /* 0x000fe20008000000 */
[----:B------:R1:W-:Y:S03]  /*3c20*/  UTCBAR [UR5], URZ ;  /* 0x000000ff050073e9 */ /* 0x0003e600080000ff */
[----:B------:R-:W-:Y:S01]  /*3c30*/  LOP3.LUT R11, R11, UR6, RZ, 0x3c, !PT ;  /* 0x000000060b0b7c12 */ /* 0x000fe2000f8e3cff */
[----:B------:R-:W-:Y:S07]  /*3c40*/  @P1 BRA `(.L_x_66) ;  /* 0xfffffff800381947 */ /* 0x000fee000383ffff */
[----:B------:R-:W2:Y:S01]  /*3c50*/  S2UR UR8, SR_CgaCtaId ;  /* 0x00000000000879c3 */ /* 0x000ea20000008800 */
[----:B------:R-:W-:Y:S01]  /*3c60*/  ELECT P0, URZ, PT ;  /* 0x0000000000ff782f */ /* 0x000fe20003800000 */
[----:B------:R-:W-:Y:S01]  /*3c70*/  IMAD.MOV.U32 R0, RZ, RZ, 0x1 ;  /* 0x00000001ff007424 */ /* 0x000fe200078e00ff */
[----:B------:R-:W-:Y:S01]  /*3c80*/  UIADD3 UR41, UPT, UPT, UR41, 0xc0, URZ ;  /* 0x000000c029297890 */ /* 0x000fe2000fffe0ff */
[----:B------:R-:W-:Y:S01]  /*3c90*/  SHF.L.U32 R2, R11, 0x1f, RZ ;  /* 0x0000001f0b027819 */ /* 0x000fe200000006ff */
[----:B------:R-:W-:-:S03]  /*3ca0*/  UMOV UR4, 0x40 ;  /* 0x0000004000047882 */ /* 0x000fc60000000000 */
[----:B------:R-:W-:Y:S01]  /*3cb0*/  UVIRTCOUNT.DEALLOC.SMPOOL 0x80 ;  /* 0x000000800000784c */ /* 0x000fe20000000000 */
[----:B--2---:R-:W-:Y:S02]  /*3cc0*/  ULEA UR8, UR8, UR4, 0x18 ;  /* 0x0000000408087291 */ /* 0x004fe4000f8ec0ff */
[----:B------:R-:W-:-:S07]  /*3cd0*/  ULEA UR4, UR45, UR41, 0x3 ;  /* 0x000000292d047291 */ /* 0x000fce000f8e18ff */
[----:B------:R2:W-:Y:S02]  /*3ce0*/  @P0 STS.U8 [UR8+0x1c], R0 ;  /* 0x00001c00ff000988 */ /* 0x0005e40008000008 */
[----:B------:R-:W4:Y:S02]  /*3cf0*/  SYNCS.PHASECHK.TRANS64.TRYWAIT P0, [UR4], R2 ;  /* 0x00000002ff0075a7 */ /* 0x000f240008001104 */
[----:B--2-4-:R-:W-:Y:S05]  /*3d00*/  @!P0 BRA `(.L_x_67) ;  /* 0x0000004000308947 */ /* 0x014fea0003800000 */
.L_x_142:
[----:B------:R-:W-:-:S04]  /*3d10*/  UIADD3 UR4, UPT, UPT, UR45, 0x1, URZ ;  /* 0x000000012d047890 */ /* 0x000fc8000fffe0ff */
[----:B------:R-:W-:-:S04]  /*3d20*/  UISETP.NE.AND UP0, UPT, UR4, 0x4, UPT ;  /* 0x000000040400788c */ /* 0x000fc8000bf05270 */
[----:B------:R-:W-:Y:S02]  /*3d30*/  USEL UR6, URZ, 0x1, UP0 ;  /* 0x00000001ff067887 */ /* 0x000fe40008000000 */
[----:B------:R-:W-:-:S04]  /*3d40*/  USEL UR4, UR4, URZ, UP0 ;  /* 0x000000ff04047287 */ /* 0x000fc80008000000 */
[----:B-1----:R-:W-:Y:S01]  /*3d50*/  ULEA UR5, UR4, UR41, 0x3 ;  /* 0x0000002904057291 */ /* 0x002fe2000f8e18ff */
[----:B--2---:R-:W-:-:S04]  /*3d60*/  LOP3.LUT R2, R11, UR6, RZ, 0x3c, !PT ;  /* 0x000000060b027c12 */ /* 0x004fc8000f8e3cff */
[----:B------:R-:W-:-:S04]  /*3d70*/  SHF.L.U32 R3, R2, 0x1f, RZ ;  /* 0x0000001f02037819 */ /* 0x000fc800000006ff */
[----:B------:R-:W1:Y:S02]  /*3d80*/  SYNCS.PHASECHK.TRANS64.TRYWAIT P0, [UR5], R3 ;  /* 0x00000003ff0075a7 */ /* 0x000e640008001105 */
[----:B-1----:R-:W-:Y:S05]  /*3d90*/  @!P0 BRA `(.L_x_68) ;  /* 0x0000004000248947 */ /* 0x002fea0003800000 */
.L_x_144:
        /* <DEDUP_REMOVED lines=9> */
.L_x_146:
[----:B------:R-:W-:-:S04]  /*3e30*/  UIADD3 UR4, UPT, UPT, UR4, 0x1, URZ ;  /* 0x0000000104047890 */ /* 0x000fc8000fffe0ff */
[----:B------:R-:W-:-:S04]  /*3e40*/  UISETP.NE.AND UP0, UPT, UR4, 0x4, UPT ;  /* 0x000000040400788c */ /* 0x000fc8000bf05270 */
[----:B------:R-:W-:Y:S02]  /*3e50*/  USEL UR5, URZ, 0x1, UP0 ;  /* 0x00000001ff057887 */ /* 0x000fe40008000000 */
[----:B------:R-:W-:-:S04]  /*3e60*/  USEL UR4, UR4, URZ, UP0 ;  /* 0x000000ff04047287 */ /* 0x000fc80008000000 */
[----:B------:R-:W-:Y:S01]  /*3e70*/  ULEA UR4, UR4, UR41, 0x3 ;  /* 0x0000002904047291 */ /* 0x000fe2000f8e18ff */
[----:B------:R-:W-:-:S04]  /*3e80*/  LOP3.LUT R2, R2, UR5, RZ, 0x3c, !PT ;  /* 0x0000000502027c12 */ /* 0x000fc8000f8e3cff */
[----:B------:R-:W-:-:S04]  /*3e90*/  SHF.L.U32 R2, R2, 0x1f, RZ ;  /* 0x0000001f02027819 */ /* 0x000fc800000006ff */
[----:B------:R-:W2:Y:S02]  /*3ea0*/  SYNCS.PHASECHK.TRANS64.TRYWAIT P0, [UR4], R2 ;  /* 0x00000002ff0075a7 */ /* 0x000ea40008001104 */
[----:B--2---:R-:W-:Y:S05]  /*3eb0*/  @!P0 BRA `(.L_x_70) ;  /* 0x00000040000c8947 */ /* 0x004fea0003800000 */
.L_x_148:
[----:B------:R-:W-:Y:S01]  /*3ec0*/  NOP ;  /* 0x0000000000007918 */ /* 0x000fe20000000000 */
[----:B-1----:R-:W1:Y:S01]  /*3ed0*/  LDS R0, [UR8+0x14] ;  /* 0x00001408ff007984 */ /* 0x002e620008000800 */
[----:B------:R-:W-:Y:S01]  /*3ee0*/  ULOP3.LUT UR4, UR65, 0xffff, URZ, 0xc0, !UPT ;  /* 0x0000ffff41047892 */ /* 0x000fe2000f8ec0ff */
[----:B------:R-:W-:Y:S01]  /*3ef0*/  UMOV UR5, 0xffff ;  /* 0x0000ffff00057882 */ /* 0x000fe20000000000 */
[----:B------:R-:W-:Y:S02]  /*3f00*/  UMOV UR6, 0x1 ;  /* 0x0000000100067882 */ /* 0x000fe40000000000 */
[----:B------:R-:W-:-:S04]  /*3f10*/  USHF.R.U32.HI UR4, URZ, 0x5, UR4 ;  /* 0x00000005ff047899 */ /* 0x000fc80008011604 */
[----:B------:R-:W-:Y:S02]  /*3f20*/  USHF.L.U32 UR5, UR5, UR4, URZ ;  /* 0x0000000405057299 */ /* 0x000fe400080006ff */
[----:B------:R-:W-:-:S04]  /*3f30*/  USHF.L.U32 UR4, UR6, UR4, URZ ;  /* 0x0000000406047299 */ /* 0x000fc800080006ff */
[----:B-1----:R-:W-:-:S04]  /*3f40*/  LOP3.LUT R0, R0, UR5, RZ, 0xc0, !PT ;  /* 0x0000000500007c12 */ /* 0x002fc8000f8ec0ff */
[----:B------:R-:W-:-:S13]  /*3f50*/  ISETP.NE.AND P0, PT, R0, UR5, PT ;  /* 0x0000000500007c0c */ /* 0x000fda000bf05270 */
[----:B------:R-:W-:Y:S05]  /*3f60*/  @P0 BRA `(.L_x_71) ;  /* 0x0000000000580947 */ /* 0x000fea0003800000 */
[----:B------:R-:W1:Y:S02]  /*3f70*/  LDS R0, [UR8+0x18] ;  /* 0x00001808ff007984 */ /* 0x000e640008000800 */
[----:B-1----:R-:W-:-:S04]  /*3f80*/  LOP3.LUT R0, R0, UR4, RZ, 0xc0, !PT ;  /* 0x0000000400007c12 */ /* 0x002fc8000f8ec0ff */
[----:B------:R-:W-:-:S13]  /*3f90*/  ISETP.NE.AND P0, PT, R0, UR4, PT ;  /* 0x0000000400007c0c */ /* 0x000fda000bf05270 */
[----:B------:R-:W-:Y:S05]  /*3fa0*/  @P0 BRA `(.L_x_72) ;  /* 0x00000000003c0947 */ /* 0x000fea0003800000 */
[----:B------:R-:W1:Y:S01]  /*3fb0*/  S2R R2, SR_LANEID ;  /* 0x0000000000027919 */ /* 0x000e620000000000 */
[----:B------:R-:W-:-:S06]  /*3fc0*/  ULOP3.LUT UR5, URZ, UR5, URZ, 0x33, !UPT ;  /* 0x00000005ff057292 */ /* 0x000fcc000f8e33ff */
[----:B------:R-:W-:-:S04]  /*3fd0*/  IMAD.U32 R0, RZ, RZ, UR5 ;  /* 0x00000005ff007e24 */ /* 0x000fc8000f8e00ff */
[----:B------:R2:W4:Y:S02]  /*3fe0*/  REDUX UR7, R0 ;  /* 0x00000000000773c4 */ /* 0x0005240000000000 */
[----:B------:R1:W-:Y:S01]  /*3ff0*/  UTCATOMSWS.AND URZ, UR5 ;  /* 0x0000000500ff79e3 */ /* 0x0003e20008000000 */
[----:B--2---:R-:W-:Y:S01]  /*4000*/  LOP3.LUT R0, RZ, UR4, RZ, 0x33, !PT ;  /* 0x00000004ff007c12 */ /* 0x004fe2000f8e33ff */
[----:B------:R-:W-:Y:S02]  /*4010*/  VOTEU.ANY UR4, UPT, PT ;  /* 0x0000000000047886 */ /* 0x000fe400038e0100 */
[----:B------:R-:W-:Y:S02]  /*4020*/  UFLO.U32 UR4, UR4 ;  /* 0x00000004000472bd */ /* 0x000fe400080e0000 */
[----:B------:R-:W2:Y:S04]  /*4030*/  REDUX UR6, R0 ;  /* 0x00000000000673c4 */ /* 0x000ea80000000000 */
[----:B-1----:R-:W-:-:S02]  /*4040*/  ISETP.EQ.U32.AND P0, PT, R2, UR4, PT ;  /* 0x0000000402007c0c */ /* 0x002fc4000bf02070 */
[----:B----4-:R-:W-:-:S11]  /*4050*/  MOV R2, UR7 ;  /* 0x0000000700027c02 */ /* 0x010fd60008000f00 */
[----:B------:R1:W-:Y:S01]  /*4060*/  @P0 ATOMS.AND RZ, [UR8+0x14], R2 ;  /* 0x00001402ffff098c */ /* 0x0003e2000a800008 */
[----:B--2---:R-:W-:-:S05]  /*4070*/  IMAD.U32 R0, RZ, RZ, UR6 ;  /* 0x00000006ff007e24 */ /* 0x004fca000f8e00ff */
[----:B------:R1:W-:Y:S01]  /*4080*/  @P0 ATOMS.AND RZ, [UR8+0x18], R0 ;  /* 0x00001800ffff098c */ /* 0x0003e2000a800008 */
[----:B------:R-:W-:Y:S05]  /*4090*/  BRA `(.L_x_73) ;  /* 0x0000000000147947 */ /* 0x000fea0003800000 */
.L_x_72:
[----:B------:R-:W-:Y:S02]  /*40a0*/  MOV R2, 0x40c0 ;  /* 0x000040c000027802 */ /* 0x000fe40000000f00 */
[----:B---3-5:R-:W-:Y:S05]  /*40b0*/  CALL.REL.NOINC `($__internal_0_$__cuda_sm10x_tcgen05_guardrail_trap_col_being_dealloced_not_returned_by_alloc) ;  /* 0x0000004000807944 */ /* 0x028fea0003c00000 */
[----:B------:R-:W-:Y:S05]  /*40c0*/  BRA `(.L_x_73) ;  /* 0x0000000000087947 */ /* 0x000fea0003800000 */
.L_x_71:
[----:B------:R-:W-:Y:S02]  /*40d0*/  MOV R2, 0x40f0 ;  /* 0x000040f000027802 */ /* 0x000fe40000000f00 */
[----:B---3-5:R-:W-:Y:S05]  /*40e0*/  CALL.REL.NOINC `($__internal_2_$__cuda_sm10x_tcgen05_guardrail_trap_unallocated_columns_being_dealloced) ;  /* 0x00000040008c7944 */ /* 0x028fea0003c00000 */
.L_x_73:
[----:B------:R-:W-:Y:S01]  /*40f0*/  NOP ;  /* 0x0000000000007918 */ /* 0x000fe20000000000 */
[----:B------:R-:W-:Y:S05]  /*4100*/  EXIT ;  /* 0x000000000000794d */ /* 0x000fea0003800000 */
.L_x_55:
[----:B------:R-:W-:-:S09]  /*4110*/  UISETP.NE.OR UP0, UPT, UR18, 0x3, !UP3 ;  /* 0x000000031200788c */ /* 0x000fd2000df05670 */
[----:B------:R-:W-:Y:S05]  /*4120*/  BRA.U UP0, `(.L_x_74) ;  /* 0x0000001100247547 */ /* 0x000fea000b800000 */
[----:B------:R-:W2:Y:S01]  /*4130*/  LDCU.64 UR4, c[0x0][0x888] ;  /* 0x00011100ff0477ac */ /* 0x000ea20008000a00 */
[----:B------:R-:W3:Y:S01]  /*4140*/  LDC.64 R12, c[0x0][0x348] ;  /* 0x0000d200ff0c7b82 */ /* 0x000ee20000000a00 */
[----:B------:R-:W-:Y:S02]  /*4150*/  HFMA2 R9, -RZ, RZ, 0, 0 ;  /* 0x00000000ff097431 */ /* 0x000fe400000001ff */
[----:B------:R-:W-:Y:S01]  /*4160*/  IMAD.MOV.U32 R11, RZ, RZ, 0x1 ;  /* 0x00000001ff0b7424 */ /* 0x000fe200078e00ff */
[----:B------:R-:W4:Y:S01]  /*4170*/  LDCU UR37, c[0x0][0x370] ;  /* 0x00006e00ff2577ac */ /* 0x000f220008000800 */
[----:B------:R-:W-:Y:S01]  /*4180*/  IMAD.MOV.U32 R10, RZ, RZ, RZ ;  /* 0x000000ffff0a7224 */ /* 0x000fe200078e00ff */
[----:B------:R-:W-:Y:S01]  /*4190*/  MOV R3, 0x1000 ;  /* 0x0000100000037802 */ /* 0x000fe20000000f00 */
[----:B------:R-:W4:Y:S01]  /*41a0*/  LDCU.128 UR32, c[0x0][0xb10] ;  /* 0x00016200ff2077ac */ /* 0x000f220008000c00 */
[----:B------:R-:W1:Y:S01]  /*41b0*/  LDCU UR29, c[0x0][0x374] ;  /* 0x00006e80ff1d77ac */ /* 0x000e620008000800 */
[----:B------:R-:W1:Y:S01]  /*41c0*/  LDCU.64 UR30, c[0x0][0x890] ;  /* 0x00011200ff1e77ac */ /* 0x000e620008000a00 */
[----:B--2---:R-:W-:Y:S01]  /*41d0*/  UISETP.NE.U32.AND UP0, UPT, UR4, URZ, UPT ;  /* 0x000000ff0400728c */ /* 0x004fe2000bf05070 */
[----:B------:R-:W2:Y:S01]  /*41e0*/  LDCU UR15, c[0x0][0xb0c] ;  /* 0x00016180ff0f77ac */ /* 0x000ea20008000800 */
[----:B------:R-:W3:Y:S01]  /*41f0*/  LDCU UR41, c[0x0][0xb20] ;  /* 0x00016400ff2977ac */ /* 0x000ee20008000800 */
[----:B------:R-:W3:Y:S01]  /*4200*/  LDCU UR4, c[0x0][0xb30] ;  /* 0x00016600ff0477ac */ /* 0x000ee20008000800 */
[----:B----4-:R-:W-:-:S02]  /*4210*/  UIMAD.WIDE.U32 UR6, UR37, UR32, URZ ;  /* 0x00000020250672a5 */ /* 0x010fc4000f8e00ff */
[----:B-1----:R-:W-:Y:S02]  /*4220*/  UIMAD.WIDE.U32 UR8, UR29, UR35, URZ ;  /* 0x000000231d0872a5 */ /* 0x002fe4000f8e00ff */
[----:B------:R-:W-:Y:S02]  /*4230*/  USEL UR40, URZ, 0x1, UP5 ;  /* 0x00000001ff287887 */ /* 0x000fe4000a800000 */
[----:B------:R-:W-:Y:S02]  /*4240*/  UISETP.NE.U32.AND UP6, UPT, UR30, URZ, UPT ;  /* 0x000000ff1e00728c */ /* 0x000fe4000bfc5070 */
[----:B------:R-:W-:Y:S01]  /*4250*/  UISETP.NE.AND.EX UP5, UPT, UR5, URZ, UPT, UP0 ;  /* 0x000000ff0500728c */ /* 0x000fe2000bfa5300 */
[----:B------:R-:W-:Y:S01]  /*4260*/  UMOV UR24, 0x400 ;  /* 0x0000040000187882 */ /* 0x000fe20000000000 */
[----:B------:R-:W-:Y:S01]  /*4270*/  UISETP.NE.AND UP0, UPT, UR42, 0x1, UPT ;  /* 0x000000012a00788c */ /* 0x000fe2000bf05270 */
[----:B------:R-:W-:Y:S01]  /*4280*/  UMOV UR6, UR7 ;  /* 0x0000000700067c82 */ /* 0x000fe20008000000 */
[----:B------:R-:W-:Y:S01]  /*4290*/  UMOV UR38, UR9 ;  /* 0x0000000900267c82 */ /* 0x000fe20008000000 */
[----:B--2---:R-:W-:Y:S01]  /*42a0*/  UISETP.NE.AND UP0, UPT, UR15, 0x1, UPT ;  /* 0x000000010f00788c */ /* 0x004fe2000bf05270 */
[----:B------:R-:W-:Y:S01]  /*42b0*/  UMOV UR25, URZ ;  /* 0x000000ff00197c82 */ /* 0x000fe20008000000 */
[----:B------:R-:W-:-:S02]  /*42c0*/  UPLOP3.LUT UP4, UPT, UPT, UPT, UPT, 0x40, 0x4 ;  /* 0x000000000004789c */ /* 0x000fc40003f8e870 */
[----:B------:R-:W-:Y:S01]  /*42d0*/  UISETP.GE.AND UP2, UPT, UR42, 0x1, UPT ;  /* 0x000000012a00788c */ /* 0x000fe2000bf46270 */
[----:B------:R-:W1:Y:S01]  /*42e0*/  LDCU.64 UR16, c[0x0][0xb28] ;  /* 0x00016500ff1077ac */ /* 0x000e620008000a00 */
[----:B------:R-:W-:Y:S02]  /*42f0*/  ULEA UR24, UR54, UR24, 0x18 ;  /* 0x0000001836187291 */ /* 0x000fe4000f8ec0ff */
[----:B------:R-:W-:Y:S02]  /*4300*/  UISETP.NE.AND.EX UP6, UPT, UR31, URZ, UPT, UP6 ;  /* 0x000000ff1f00728c */ /* 0x000fe4000bfc5360 */
[----:B------:R-:W-:Y:S02]  /*4310*/  USHF.R.U32.HI UR39, URZ, UR33, UR6 ;  /* 0x00000021ff277299 */ /* 0x000fe40008011606 */
[----:B---3--:R-:W-:Y:S02]  /*4320*/  USHF.R.U32.HI UR38, URZ, UR41, UR38 ;  /* 0x00000029ff267299 */ /* 0x008fe40008011626 */
[----:B------:R-:W-:-:S02]  /*4330*/  UISETP.NE.AND UP0, UPT, UR34, 0x1, UPT ;  /* 0x000000012200788c */ /* 0x000fc4000bf05270 */
[----:B------:R-:W-:-:S11]  /*4340*/  UISETP.NE.AND UP3, UPT, UR4, 0x1, UPT ;  /* 0x000000010400788c */ /* 0x000fd6000bf65270 */
.L_x_83:
[C---:B------:R-:W-:Y:S02]  /*4350*/  LEA R8, R10.reuse, UR24, 0x3 ;  /* 0x000000180a087c11 */ /* 0x040fe4000f8e18ff */
[----:B------:R-:W-:Y:S02]  /*4360*/  SHF.L.U32 R0, R9, 0x1f, RZ ;  /* 0x0000001f09007819 */ /* 0x000fe400000006ff */
[----:B------:R-:W-:Y:S02]  /*4370*/  LEA R4, R10, UR24, 0x4 ;  /* 0x000000180a047c11 */ /* 0x000fe4000f8e20ff */
[----:B--2---:R-:W2:Y:S02]  /*4380*/  SYNCS.PHASECHK.TRANS64.TRYWAIT P0, [R8+URZ+0x80], R0 ;  /* 0x00008000080075a7 */ /* 0x004ea400080011ff */
[----:B--2---:R-:W-:Y:S05]  /*4390*/  @!P0 BRA `(.L_x_75) ;  /* 0x0000003800ec8947 */ /* 0x004fea0003800000 */
.L_x_149:
[----:B------:R-:W3:Y:S01]  /*43a0*/  LDS.128 R4, [R4+0x110] ;  /* 0x0001100004047984 */ /* 0x000ee20000000c00 */
[----:B------:R-:W-:Y:S01]  /*43b0*/  UISETP.GE.AND UP0, UPT, UR42, 0x1, UPT ;  /* 0x000000012a00788c */ /* 0x000fe2000bf06270 */
[----:B------:R-:W-:Y:S01]  /*43c0*/  @!PT LDS RZ, [RZ] ;  /* 0x00000000fffff984 */ /* 0x000fe20000000800 */
[----:B------:R-:W-:Y:S01]  /*43d0*/  @!PT LDS RZ, [RZ] ;  /* 0x00000000fffff984 */ /* 0x000fe20000000800 */
[----:B------:R-:W-:Y:S01]  /*43e0*/  @!PT LDS RZ, [RZ] ;  /* 0x00000000fffff984 */ /* 0x000fe20000000800 */
[----:B------:R-:W-:Y:S01]  /*43f0*/  @!PT LDS RZ, [RZ] ;  /* 0x00000000fffff984 */ /* 0x000fe20000000800 */
[----:B------:R4:W-:Y:S06]  /*4400*/  MEMBAR.ALL.CTA ;  /* 0x0000000000007992 */ /* 0x0009ec0000008000 */
[----:B----4-:R-:W4:Y:S01]  /*4410*/  FENCE.VIEW.ASYNC.S ;  /* 0x00000000000073c6 */ /* 0x010f220000000000 */
[----:B---3--:R-:W-:Y:S11]  /*4420*/  LOP3.LUT P0, RZ, R6, 0x1, RZ, 0xc0, !PT ;  /* 0x0000000106ff7812 */ /* 0x008ff6000780c0ff */
[----:B------:R-:W-:Y:S02]  /*4430*/  @!UPT UIADD3 URZ, UPT, UPT, URZ, URZ, URZ ;  /* 0x000000fffffff290 */ /* 0x000fe4000fffe0ff */
[----:B----4-:R-:W-:Y:S01]  /*4440*/  VOTEU.ANY UP2, P0 ;  /* 0x0000000000ff7886 */ /* 0x010fe20000040100 */
[----:B------:R-:W-:Y:S11]  /*4450*/  PLOP3.LUT P0, PT, PT, PT, UP2, 0x80, 0x8 ;  /* 0x000000000008781c */ /* 0x000ff60003f0f028 */
[----:B------:R-:W-:Y:S02]  /*4460*/  @!UPT UIADD3 URZ, UPT, UPT, URZ, URZ, URZ ;  /* 0x000000fffffff290 */ /* 0x000fe4000fffe0ff */
[----:B--2---:R-:W-:Y:S02]  /*4470*/  @P0 SHF.R.U32.HI R0, RZ, 0x10, R5 ;  /* 0x00000010ff000819 */ /* 0x004fe40000011605 */
[----:B------:R-:W-:Y:S02]  /*4480*/  @P0 MOV R2, R4 ;  /* 0x0000000400020202 */ /* 0x000fe40000000f00 */
[----:B------:R-:W-:Y:S01]  /*4490*/  @P0 R2UR UR4, R0 ;  /* 0x00000000000402ca */ /* 0x000fe200000e0000 */
[----:B------:R-:W-:Y:S01]  /*44a0*/  VIADD R0, R8, 0x90 ;  /* 0x0000009008007836 */ /* 0x000fe20000000000 */
[----:B------:R-:W-:Y:S02]  /*44b0*/  @P0 LOP3.LUT R4, R5, 0xffff, RZ, 0xc0, !PT ;  /* 0x0000ffff05040812 */ /* 0x000fe400078ec0ff */
[----:B------:R-:W-:Y:S02]  /*44c0*/  @P0 R2UR UR6, R2 ;  /* 0x00000000020602ca */ /* 0x000fe400000e0000 */
[----:B------:R-:W-:Y:S02]  /*44d0*/  PRMT R0, RZ, 0x654, R0 ;  /* 0x00000654ff007816 */ /* 0x000fe40000000000 */
[----:B------:R-:W-:Y:S02]  /*44e0*/  @P0 R2UR UR5, R4 ;  /* 0x00000000040502ca */ /* 0x000fe400000e0000 */
[----:B------:R2:W-:Y:S03]  /*44f0*/  SYNCS.ARRIVE.TRANS64.RED.A1T0 RZ, [R0+URZ], RZ ;  /* 0x000000ff00ff79a7 */ /* 0x0005e600081004ff */
[----:B------:R-:W-:Y:S04]  /*4500*/  @UP2 UMOV UR28, UR4 ;  /* 0x00000004001c2c82 */ /* 0x000fe80008000000 */
[----:B------:R-:W-:Y:S04]  /*4510*/  @UP2 UMOV UR14, UR6 ;  /* 0x00000006000e2c82 */ /* 0x000fe80008000000 */
[----:B------:R-:W-:Y:S01]  /*4520*/  @UP2 UMOV UR13, UR5 ;  /* 0x00000005000d2c82 */ /* 0x000fe20008000000 */
[----:B------:R-:W-:Y:S05]  /*4530*/  BRA.U !UP0, `(.L_x_76) ;  /* 0x0000000108c07547 */ /* 0x000fea000b800000 */
[----:B------:R-:W-:Y:S02]  /*4540*/  UIMAD.WIDE.U32 UR8, UR13, UR35, URZ ;  /* 0x000000230d0872a5 */ /* 0x000fe4000f8e00ff */
[----:B------:R-:W-:Y:S02]  /*4550*/  UP2UR UR12, UPR, URZ, 0x4 ;  /* 0x00000004ff0c7883 */ /* 0x000fe40008000000 */
[----:B------:R-:W-:Y:S02]  /*4560*/  UISETP.NE.AND UP2, UPT, UR34, 0x1, UPT ;  /* 0x000000012200788c */ /* 0x000fe4000bf45270 */
[----:B------:R-:W-:Y:S02]  /*4570*/  UIMAD.WIDE.U32 UR10, UR14, UR32, URZ ;  /* 0x000000200e0a72a5 */ /* 0x000fe4000f8e00ff */
[----:B------:R-:W-:Y:S02]  /*4580*/  USEL UR4, UR29, UR38, !UP2 ;  /* 0x000000261d047287 */ /* 0x000fe4000d000000 */
[----:B------:R-:W-:Y:S02]  /*4590*/  UISETP.NE.AND UP0, UPT, UR15, 0x1, UPT ;  /* 0x000000010f00788c */ /* 0x000fe4000bf05270 */
[----:B------:R-:W-:Y:S02]  /*45a0*/  UP2UR UR22, UPR, URZ, 0x2 ;  /* 0x00000002ff167883 */ /* 0x000fe40008000000 */
[----:B------:R-:W-:Y:S02]  /*45b0*/  UISETP.NE.AND UP1, UPT, UR42, 0x1, UPT ;  /* 0x000000012a00788c */ /* 0x000fe4000bf25270 */
[----:B-1----:R-:W-:Y:S02]  /*45c0*/  UIMAD.WIDE.U32 UR18, UR4, UR16, URZ ;  /* 0x00000010041272a5 */ /* 0x002fe4000f8e00ff */
[----:B------:R-:W-:Y:S01]  /*45d0*/  USEL UR7, UR37, UR39, !UP0 ;  /* 0x0000002725077287 */ /* 0x000fe2000c000000 */
[----:B------:R-:W-:Y:S02]  /*45e0*/  UMOV UR5, UR9 ;  /* 0x0000000900057c82 */ /* 0x000fe40008000000 */
[----:B------:R-:W-:Y:S02]  /*45f0*/  USHF.R.U32.HI UR6, URZ, UR41, UR5 ;  /* 0x00000029ff067299 */ /* 0x000fe40008011605 */
[----:B------:R-:W-:Y:S02]  /*4600*/  UIMAD.WIDE.U32 UR20, UR7, UR16, URZ ;  /* 0x00000010071472a5 */ /* 0x000fe4000f8e00ff */
[----:B------:R-:W-:Y:S02]  /*4610*/  USEL UR6, UR13, UR6, !UP2 ;  /* 0x000000060d067287 */ /* 0x000fe4000d000000 */
[----:B------:R-:W-:Y:S01]  /*4620*/  UISETP.NE.AND UP2, UPT, UR12, URZ, UPT ;  /* 0x000000ff0c00728c */ /* 0x000fe2000bf45270 */
[----:B------:R-:W-:Y:S01]  /*4630*/  UMOV UR5, UR11 ;  /* 0x0000000b00057c82 */ /* 0x000fe20008000000 */
[----:B------:R-:W-:Y:S02]  /*4640*/  UIMAD.WIDE.U32 UR10, UR6, UR16, URZ ;  /* 0x00000010060a72a5 */ /* 0x000fe4000f8e00ff */
[----:B------:R-:W-:Y:S03]  /*4650*/  USHF.R.U32.HI UR8, URZ, UR33, UR5 ;  /* 0x00000021ff087299 */ /* 0x000fe60008011605 */
[----:B------:R-:W-:Y:S02]  /*4660*/  UMOV UR5, UR19 ;  /* 0x0000001300057c82 */ /* 0x000fe40008000000 */
[----:B------:R-:W-:Y:S03]  /*4670*/  @UP1 USHF.R.U32.HI UR4, URZ, UR17, UR5 ;  /* 0x00000011ff041299 */ /* 0x000fe60008011605 */
[----:B------:R-:W-:Y:S01]  /*4680*/  UMOV UR5, UR21 ;  /* 0x0000001500057c82 */ /* 0x000fe20008000000 */
[----:B------:R-:W-:Y:S02]  /*4690*/  UIMAD UR4, UR42, UR4, URZ ;  /* 0x000000042a0472a4 */ /* 0x000fe4000f8e02ff */
[----:B------:R-:W-:Y:S02]  /*46a0*/  @UP1 USHF.R.U32.HI UR7, URZ, UR17, UR5 ;  /* 0x00000011ff071299 */ /* 0x000fe40008011605 */
[----:B------:R-:W-:Y:S02]  /*46b0*/  USEL UR5, UR14, UR8, !UP0 ;  /* 0x000000080e057287 */ /* 0x000fe4000c000000 */
[----:B------:R-:W-:Y:S02]  /*46c0*/  UIMAD UR8, UR42, UR7, URZ ;  /* 0x000000072a0872a4 */ /* 0x000fe4000f8e02ff */
[----:B------:R-:W-:Y:S03]  /*46d0*/  UISETP.GE.AND UP0, UPT, UR6, UR4, UPT ;  /* 0x000000040600728c */ /* 0x000fe6000bf06270 */
[----:B------:R-:W-:Y:S01]  /*46e0*/  UMOV UR4, UR11 ;  /* 0x0000000b00047c82 */ /* 0x000fe20008000000 */
[----:B------:R-:W-:Y:S02]  /*46f0*/  UISETP.GE.OR UP0, UPT, UR5, UR8, UP0 ;  /* 0x000000080500728c */ /* 0x000fe40008706670 */
[----:B------:R-:W-:Y:S02]  /*4700*/  USHF.R.U32.HI UR4, URZ, UR17, UR4 ;  /* 0x00000011ff047299 */ /* 0x000fe40008011604 */
[----:B------:R-:W-:Y:S02]  /*4710*/  UIMAD.WIDE.U32 UR8, UR5, UR16, URZ ;  /* 0x00000010050872a5 */ /* 0x000fe4000f8e00ff */
[----:B------:R-:W-:Y:S04]  /*4720*/  USEL UR10, UR6, UR4, !UP1 ;  /* 0x00000004060a7287 */ /* 0x000fe8000c800000 */
[----:B------:R-:W-:Y:S01]  /*4730*/  UIADD3 UR11, UPT, UPT, -UR10, URZ, URZ ;  /* 0x000000ff0a0b7290 */ /* 0x000fe2000fffe1ff */
[----:B------:R-:W-:Y:S02]  /*4740*/  @!UP0 UMOV UR4, UR9 ;  /* 0x0000000900048c82 */ /* 0x000fe40008000000 */
[----:B------:R-:W-:Y:S02]  /*4750*/  @!UP0 USHF.R.U32.HI UR4, URZ, UR17, UR4 ;  /* 0x00000011ff048299 */ /* 0x000fe40008011604 */
[----:B------:R-:W-:Y:S02]  /*4760*/  UIMAD UR8, UR42, UR11, UR6 ;  /* 0x0000000b2a0872a4 */ /* 0x000fe4000f8e0206 */
[----:B------:R-:W-:Y:S02]  /*4770*/  @!UP0 USEL UR4, UR5, UR4, !UP1 ;  /* 0x0000000405048287 */ /* 0x000fe4000c800000 */
[----:B------:R-:W-:Y:S02]  /*4780*/  UISETP.NE.AND UP1, UPT, UR22, URZ, UPT ;  /* 0x000000ff1600728c */ /* 0x000fe4000bf25270 */
[----:B------:R-:W-:Y:S02]  /*4790*/  @!UP0 UIMAD UR8, UR7, UR8, UR4 ;  /* 0x00000008070882a4 */ /* 0x000fe4000f8e0204 */
[----:B------:R-:W-:Y:S02]  /*47a0*/  @!UP0 UIADD3 UR9, UPT, UPT, UR10, -UR4, URZ ;  /* 0x800000040a098290 */ /* 0x000fe4000fffe0ff */
[----:B------:R-:W-:Y:S02]  /*47b0*/  UIADD3 UR4, UPT, UPT, -UR5, URZ, URZ ;  /* 0x000000ff05047290 */ /* 0x000fe4000fffe1ff */
[----:B------:R-:W-:Y:S02]  /*47c0*/  UIADD3 UR7, UPT, UPT, -UR6, URZ, URZ ;  /* 0x000000ff06077290 */ /* 0x000fe4000fffe1ff */
[----:B------:R-:W-:Y:S02]  /*47d0*/  @!UP0 UIMAD UR6, UR9, UR42, UR5 ;  /* 0x0000002a090682a4 */ /* 0x000fe4000f8e0205 */
[----:B------:R-:W-:Y:S02]  /*47e0*/  UIMAD UR14, UR15, UR4, UR14 ;  /* 0x000000040f0e72a4 */ /* 0x000fe4000f8e020e */
[----:B------:R-:W-:Y:S01]  /*47f0*/  UIMAD UR13, UR34, UR7, UR13 ;  /* 0x00000007220d72a4 */ /* 0x000fe2000f8e020d */
[----:B------:R-:W-:Y:S02]  /*4800*/  @!UP0 UMOV UR5, UR8 ;  /* 0x0000000800058c82 */ /* 0x000fe40008000000 */
[----:B------:R-:W-:Y:S02]  /*4810*/  UIMAD UR14, UR5, UR15, UR14 ;  /* 0x0000000f050e72a4 */ /* 0x000fe4000f8e020e */
[----:B------:R-:W-:Y:S11]  /*4820*/  UIMAD UR13, UR6, UR34, UR13 ;  /* 0x00000022060d72a4 */ /* 0x000ff6000f8e020d */
[----:B------:R-:W-:Y:S01]  /*4830*/  @!UPT UIADD3 URZ, UPT, UPT, URZ, URZ, URZ ;  /* 0x000000fffffff290 */ /* 0x000fe2000fffe0ff */
.L_x_76:
[----:B------:R-:W3:Y:S01]  /*4840*/  @!UP3 LDCU.128 UR20, c[0x0][0xb10] ;  /* 0x00016200ff14b7ac */ /* 0x000ee20008000c00 */
[----:B------:R-:W-:Y:S04]  /*4850*/  ISETP.NE.U32.AND P0, PT, RZ, UR30, PT ;  /* 0x0000001eff007c0c */ /* 0x000fe8000bf05070 */
[----:B------:R-:W-:Y:S01]  /*4860*/  ISETP.NE.AND.EX P0, PT, RZ, UR31, PT, P0 ;  /* 0x0000001fff007c0c */ /* 0x000fe2000bf05300 */
[----:B------:R-:W4:Y:S01]  /*4870*/  @!UP3 LDCU UR5, c[0x0][0xb0c] ;  /* 0x00016180ff05b7ac */ /* 0x000f220008000800 */
[----:B------:R-:W-:Y:S02]  /*4880*/  USHF.L.U32 UR11, UR26, 0x6, URZ ;  /* 0x000000061a0b7899 */ /* 0x000fe400080006ff */
[----:B------:R-:W-:Y:S02]  /*4890*/  USHF.L.U32 UR10, UR27, 0x6, URZ ;  /* 0x000000061b0a7899 */ /* 0x000fe400080006ff */
[----:B---3--:R-:W-:Y:S07]  /*48a0*/  UIMAD.WIDE.U32 UR6, UR14, UR20, URZ ;  /* 0x000000140e0672a5 */ /* 0x008fee000f8e00ff */
[----:B------:R-:W-:Y:S01]  /*48b0*/  @!UP3 UMOV UR4, UR7 ;  /* 0x000000070004bc82 */ /* 0x000fe20008000000 */
[----:B----4-:R-:W-:Y:S02]  /*48c0*/  @!UP3 UISETP.NE.AND UP0, UPT, UR5, 0x1, UPT ;  /* 0x000000010500b88c */ /* 0x010fe4000bf05270 */
[----:B------:R-:W-:Y:S02]  /*48d0*/  @!UP3 USHF.R.U32.HI UR4, URZ, UR21, UR4 ;  /* 0x00000015ff04b299 */ /* 0x000fe40008011604 */
[----:B------:R-:W-:Y:S02]  /*48e0*/  UIMAD.WIDE.U32 UR6, UR13, UR23, URZ ;  /* 0x000000170d0672a5 */ /* 0x000fe4000f8e00ff */
[----:B------:R-:W-:Y:S02]  /*48f0*/  @!UP3 USEL UR8, UR14, UR4, !UP0 ;  /* 0x000000040e08b287 */ /* 0x000fe4000c000000 */
[----:B------:R-:W-:Y:S03]  /*4900*/  @!UP3 UISETP.NE.AND UP0, UPT, UR22, 0x1, UPT ;  /* 0x000000011600b88c */ /* 0x000fe6000bf05270 */
[----:B------:R-:W-:Y:S02]  /*4910*/  @!UP3 UMOV UR6, UR7 ;  /* 0x000000070006bc82 */ /* 0x000fe40008000000 */
[----:B------:R-:W3:Y:S02]  /*4920*/  @!UP3 LDCU UR4, c[0x0][0xb20] ;  /* 0x00016400ff04b7ac */ /* 0x000ee40008000800 */
[----:B---3--:R-:W-:Y:S04]  /*4930*/  @!UP3 USHF.R.U32.HI UR6, URZ, UR4, UR6 ;  /* 0x00000004ff06b299 */ /* 0x008fe80008011606 */
[----:B------:R-:W-:Y:S04]  /*4940*/  @!UP3 USEL UR6, UR13, UR6, !UP0 ;  /* 0x000000060d06b287 */ /* 0x000fe8000c000000 */
[----:B------:R-:W-:Y:S02]  /*4950*/  @!UP3 UIADD3 UR4, UPT, UPT, -UR8, UR6, URZ ;  /* 0x000000060804b290 */ /* 0x000fe4000fffe1ff */
[----:B------:R-:W-:Y:S02]  /*4960*/  @!UP3 UIADD3 UR6, UPT, UPT, UR8, -UR6, URZ ;  /* 0x800000060806b290 */ /* 0x000fe4000fffe0ff */
[----:B------:R-:W-:Y:S02]  /*4970*/  @!UP3 UIMAD UR14, UR4, UR5, UR14 ;  /* 0x00000005040eb2a4 */ /* 0x000fe4000f8e020e */
[----:B------:R-:W-:Y:S01]  /*4980*/  @!UP3 UIMAD UR13, UR6, UR22, UR13 ;  /* 0x00000016060db2a4 */ /* 0x000fe2000f8e020d */
[----:B------:R-:W-:Y:S11]  /*4990*/  BRA.U UP4, `(.L_x_77) ;  /* 0x0000000104107547 */ /* 0x000ff6000b800000 */
[----:B------:R-:W-:Y:S04]  /*49a0*/  MOV R2, UR40 ;  /* 0x0000002800027c02 */ /* 0x000fe80008000f00 */
[----:B------:R-:W-:Y:S04]  /*49b0*/  SHF.L.U32 R2, R2, 0x1f, RZ ;  /* 0x0000001f02027819 */ /* 0x000fe800000006ff */
[----:B------:R-:W3:Y:S02]  /*49c0*/  SYNCS.PHASECHK.TRANS64.TRYWAIT P1, [UR24+0x78], R2 ;  /* 0x00007802ff0075a7 */ /* 0x000ee40008021118 */
[----:B---3--:R-:W-:Y:S05]  /*49d0*/  @!P1 BRA `(.L_x_78) ;  /* 0x0000003400709947 */ /* 0x008fea0003800000 */
.L_x_77:
[----:B------:R-:W-:Y:S05]  /*49e0*/  BRA.U !UP6, `(.L_x_79) ;  /* 0x000000010e387547 */ /* 0x000fea000b800000 */
[----:B------:R-:W-:Y:S01]  /*49f0*/  UPLOP3.LUT UP1, UPT, UPT, UPT, UP5, 0x80, 0x8 ;  /* 0x000000000008789c */ /* 0x000fe20003f2f050 */
[----:B--2---:R-:W-:Y:S01]  /*4a00*/  HFMA2 R0, -RZ, RZ, 0, 5.9604644775390625e-08 ;  /* 0x00000001ff007431 */ /* 0x004fe200000001ff */
[----:B------:R-:W2:Y:S01]  /*4a10*/  LDCU.64 UR8, c[0x0][0x358] ;  /* 0x00006b00ff0877ac */ /* 0x000ea20008000a00 */
[----:B------:R-:W-:Y:S03]  /*4a20*/  IMAD.MOV.U32 R45, RZ, RZ, 0x1 ;  /* 0x00000001ff2d7424 */ /* 0x000fe600078e00ff */
[----:B------:R-:W-:Y:S05]  /*4a30*/  PLOP3.LUT P1, PT, PT, PT, UP1, 0x80, 0x8 ;  /* 0x000000000008781c */ /* 0x000fea0003f2f018 */
[----:B------:R-:W3:Y:S01]  /*4a40*/  @UP1 LDCU.64 UR4, c[0x0][0x888] ;  /* 0x00011100ff0417ac */ /* 0x000ee20008000a00 */
[----:B------:R-:W-:Y:S07]  /*4a50*/  @UP1 UIMAD UR6, UR36, UR30, URZ ;  /* 0x0000001e240612a4 */ /* 0x000fee000f8e02ff */
[----:B------:R-:W-:Y:S01]  /*4a60*/  @!P1 PRMT R45, R0, 0x7610, R45 ;  /* 0x00007610002d9816 */ /* 0x000fe2000000002d */
[----:B---3--:R-:W-:Y:S06]  /*4a70*/  @UP1 UIMAD.WIDE UR4, UR6, 0x4, UR4 ;  /* 0x00000004060418a5 */ /* 0x008fec000f8e0204 */
[----:B-----5:R-:W-:Y:S01]  /*4a80*/  IMAD.U32 R26, RZ, RZ, UR4 ;  /* 0x00000004ff1a7e24 */ /* 0x020fe2000f8e00ff */
[----:B------:R-:W-:Y:S04]  /*4a90*/  MOV R27, UR5 ;  /* 0x00000005001b7c02 */ /* 0x000fe80008000f00 */
[----:B------:R-:W3:Y:S01]  /*4aa0*/  @!UP1 LDCU UR4, c[0x0][0x880] ;  /* 0x00011000ff0497ac */ /* 0x000ee20008000800 */
[----:B--2---:R4:W5:Y:S02]  /*4ab0*/  @P1 LDG.E R26, desc[UR8][R26.64] ;  /* 0x000000081a1a1981 */ /* 0x004964000c1e1900 */
[----:B---34-:R-:W-:Y:S07]  /*4ac0*/  @!P1 IMAD.U32 R26, RZ, RZ, UR4 ;  /* 0x00000004ff1a9e24 */ /* 0x018fee000f8e00ff */
.L_x_79:
[----:B-----5:R-:W-:Y:S01]  /*4ad0*/  @!P0 FSETP.EQ.AND P2, PT, R26, RZ, PT ;  /* 0x000000ff1a00820b */ /* 0x020fe20003f42000 */
[----:B------:R-:W-:Y:S01]  /*4ae0*/  @!UPT UIADD3 URZ, UPT, UPT, URZ, URZ, URZ ;  /* 0x000000fffffff290 */ /* 0x000fe2000fffe0ff */
[----:B------:R-:W-:Y:S11]  /*4af0*/  @!P0 BRA `(.L_x_80) ;  /* 0x0000000000148947 */ /* 0x000ff60003800000 */
[----:B------:R-:W-:Y:S02]  /*4b00*/  LOP3.LUT P0, RZ, R45, 0xff, RZ, 0xc0, !PT ;  /* 0x000000ff2dff7812 */ /* 0x000fe4000780c0ff */
[----:B------:R-:W-:Y:S04]  /*4b10*/  PLOP3.LUT P2, PT, PT, PT, UP1, 0x80, 0x8 ;  /* 0x000000000008781c */ /* 0x000fe80003f4f018 */
[----:B------:R-:W-:Y:S07]  /*4b20*/  PLOP3.LUT P2, PT, P2, PT, PT, 0x8, 0x80 ;  /* 0x000000000080781c */ /* 0x000fee000174e170 */
[----:B------:R-:W-:Y:S11]  /*4b30*/  @P0 FSETP.EQ.AND P2, PT, R26, RZ, PT ;  /* 0x000000ff1a00020b */ /* 0x000ff60003f42000 */
[----:B------:R-:W-:Y:S02]  /*4b40*/  @!UPT UIADD3 URZ, UPT, UPT, URZ, URZ, URZ ;  /* 0x000000fffffff290 */ /* 0x000fe4000fffe0ff */
.L_x_80:
[----:B------:R-:W-:Y:S01]  /*4b50*/  ULEA UR4, UR25, UR24, 0x3 ;  /* 0x0000001819047291 */ /* 0x000fe2000f8e18ff */
[----:B--2---:R-:W-:Y:S02]  /*4b60*/  SHF.L.U32 R2, R11, 0x1f, RZ ;  /* 0x0000001f0b027819 */ /* 0x004fe400000006ff */
[----:B------:R-:W-:Y:S04]  /*4b70*/  ELECT P1, URZ, PT ;  /* 0x0000000000ff782f */ /* 0x000fe80003820000 */
[----:B------:R-:W-:Y:S02]  /*4b80*/  PLOP3.LUT P1, PT, P2, P1, PT, 0xf2, 0x2f ;  /* 0x00000000002f781c */ /* 0x000fe40001723e72 */
[----:B------:R-:W2:Y:S02]  /*4b90*/  SYNCS.PHASECHK.TRANS64.TRYWAIT P0, [UR4+0x58], R2 ;  /* 0x00005802ff0075a7 */ /* 0x000ea40008001104 */
[----:B--2---:R-:W-:Y:S09]  /*4ba0*/  @!P0 BRA `(.L_x_81) ;  /* 0x0000003400148947 */ /* 0x004ff20003800000 */
.L_x_152:
[----:B------:R-:W-:Y:S01]  /*4bb0*/  VOTEU.ALL UP0, P1 ;  /* 0x0000000000ff7886 */ /* 0x000fe20000800000 */
[----:B--2---:R-:W-:Y:S01]  /*4bc0*/  @!P1 IADD3 R2, P0, PT, R12, 0x580, RZ ;  /* 0x000005800c029810 */ /* 0x004fe20007f1e0ff */
[----:B------:R-:W-:Y:S01]  /*4bd0*/  UIADD3 UR9, UPT, UPT, UR4, 0x40, URZ ;  /* 0x0000004004097890 */ /* 0x000fe2000fffe0ff */
[----:B------:R-:W-:Y:S01]  /*4be0*/  VIADD R10, R10, 0x1 ;  /* 0x000000010a0a7836 */ /* 0x000fe20000000000 */
[----:B------:R-:W-:Y:S01]  /*4bf0*/  UMOV UR22, 0x0 ;  /* 0x0000000000167882 */ /* 0x000fe20000000000 */
[----:B------:R-:W-:Y:S01]  /*4c00*/  @!UP0 ULEA UR5, UR25, UR24, 0xc ;  /* 0x0000001819058291 */ /* 0x000fe2000f8e60ff */
[----:B------:R-:W-:Y:S01]  /*4c10*/  @!P1 IMAD.X R0, RZ, RZ, R13, P0 ;  /* 0x000000ffff009224 */ /* 0x000fe200000e060d */
[----:B------:R-:W-:Y:S01]  /*4c20*/  @!P1 R2UR UR7, R2 ;  /* 0x00000000020792ca */ /* 0x000fe200000e0000 */
[----:B------:R-:W-:Y:S01]  /*4c30*/  @!P1 IMAD.MOV.U32 R2, RZ, RZ, 0x1000 ;  /* 0x00001000ff029424 */ /* 0x000fe200078e00ff */
[----:B------:R-:W-:Y:S02]  /*4c40*/  @!UP0 UIADD3 UR8, UPT, UPT, UR5, 0x200, URZ ;  /* 0x0000020005088890 */ /* 0x000fe4000fffe0ff */
[----:B------:R-:W-:Y:S01]  /*4c50*/  UIADD3 UR5, UPT, UPT, UR25, 0x1, URZ ;  /* 0x0000000119057890 */ /* 0x000fe2000fffe0ff */
[----:B------:R-:W-:Y:S01]  /*4c60*/  UMOV UR23, 0x10000000 ;  /* 0x1000000000177882 */ /* 0x000fe20000000000 */
[----:B------:R-:W-:Y:S02]  /*4c70*/  UMOV UR12, UR36 ;  /* 0x00000024000c7c82 */ /* 0x000fe40008000000 */
[----:B------:R-:W-:Y:S04]  /*4c80*/  UISETP.NE.AND UP0, UPT, UR5, 0x3, UPT ;  /* 0x000000030500788c */ /* 0x000fe8000bf05270 */
[----:B------:R-:W-:Y:S01]  /*4c90*/  USEL UR6, UR5, URZ, UP0 ;  /* 0x000000ff05067287 */ /* 0x000fe20008000000 */
[----:B------:R-:W-:Y:S01]  /*4ca0*/  @!P1 R2UR UR5, R0 ;  /* 0x00000000000592ca */ /* 0x000fe200000e0000 */
[----:B------:R-:W-:Y:S01]  /*4cb0*/  IMAD.U32 R4, RZ, RZ, UR7 ;  /* 0x00000007ff047e24 */ /* 0x000fe2000f8e00ff */
[----:B------:R-:W-:Y:S02]  /*4cc0*/  USEL UR20, URZ, 0x1, UP0 ;  /* 0x00000001ff147887 */ /* 0x000fe40008000000 */
[----:B------:R-:W-:Y:S01]  /*4cd0*/  VOTEU.ALL UP0, P1 ;  /* 0x0000000000ff7886 */ /* 0x000fe20000800000 */
[----:B------:R-:W-:Y:S01]  /*4ce0*/  UPRMT UR7, UR54, 0x654, UR9 ;  /* 0x0000065436077896 */ /* 0x000fe20008000009 */
[----:B------:R-:W-:Y:S02]  /*4cf0*/  @!P1 R2UR UR18, R4 ;  /* 0x00000000041292ca */ /* 0x000fe400000e0000 */
[----:B------:R-:W-:Y:S04]  /*4d00*/  LOP3.LUT R11, R11, UR20, RZ, 0x3c, !PT ;  /* 0x000000140b0b7c12 */ /* 0x000fe8000f8e3cff */
[----:B------:R-:W-:Y:S01]  /*4d10*/  SHF.L.U32 R0, R11, 0x1f, RZ ;  /* 0x0000001f0b007819 */ /* 0x000fe200000006ff */
[----:B------:R-:W-:Y:S01]  /*4d20*/  IMAD.U32 R5, RZ, RZ, UR5 ;  /* 0x00000005ff057e24 */ /* 0x000fe2000f8e00ff */
[----:B------:R-:W-:Y:S04]  /*4d30*/  ULEA UR5, UR6, UR24, 0x3 ;  /* 0x0000001806057291 */ /* 0x000fe8000f8e18ff */
[----:B------:R-:W-:Y:S11]  /*4d40*/  @!P1 R2UR UR19, R5 ;  /* 0x00000000051392ca */ /* 0x000ff600000e0000 */
[----:B------:R-:W-:Y:S02]  /*4d50*/  @!UPT UIADD3 URZ, UPT, UPT, URZ, URZ, URZ ;  /* 0x000000fffffff290 */ /* 0x000fe4000fffe0ff */
[----:B------:R2:W-:Y:S01]  /*4d60*/  @!UP0 UTMALDG.3D [UR8], [UR18], desc[UR22] ;  /* 0x00001608120085b4 */ /* 0x0005e20008011000 */
[----:B------:R2:W-:Y:S01]  /*4d70*/  @!P1 SYNCS.ARRIVE.TRANS64.RED.A0TR RZ, [UR4+0x40], R2 ;  /* 0x00004002ffff99a7 */ /* 0x0005e20008300404 */
[----:B------:R-:W-:Y:S01]  /*4d80*/  SYNCS.ARRIVE.TRANS64.RED.A1T0 RZ, [UR7], RZ ;  /* 0x000000ffffff79a7 */ /* 0x000fe20008100407 */
[----:B------:R-:W3:Y:S02]  /*4d90*/  SYNCS.PHASECHK.TRANS64.TRYWAIT P0, [UR5+0x58], R0 ;  /* 0x00005800ff0075a7 */ /* 0x000ee40008001105 */
[----:B--23--:R-:W-:Y:S05]  /*4da0*/  @!P0 BRA `(.L_x_82) ;  /* 0x0000003000ac8947 */ /* 0x00cfea0003800000 */
.L_x_154:
[----:B------:R-:W-:Y:S01]  /*4db0*/  UIADD3 UR9, UPT, UPT, UR5, 0x40, URZ ;  /* 0x0000004005097890 */ /* 0x000fe2000fffe0ff */
[----:B--2---:R-:W-:Y:S01]  /*4dc0*/  @!P1 IADD3 R2, P0, PT, R12, 0x580, RZ ;  /* 0x000005800c029810 */ /* 0x004fe20007f1e0ff */
[----:B------:R-:W-:Y:S01]  /*4dd0*/  UPLOP3.LUT UP4, UPT, UPT, UPT, UPT, 0x80, 0x8 ;  /* 0x000000000008789c */ /* 0x000fe20003f8f070 */
[----:B------:R-:W-:Y:S01]  /*4de0*/  R2UR UR22, R47 ;  /* 0x000000002f1672ca */ /* 0x000fe200000e0000 */
[----:B------:R-:W-:Y:S01]  /*4df0*/  UMOV UR20, 0x0 ;  /* 0x0000000000147882 */ /* 0x000fe20000000000 */
[----:B------:R-:W-:Y:S01]  /*4e00*/  UMOV UR21, 0x10000000 ;  /* 0x1000000000157882 */ /* 0x000fe20000000000 */
[----:B------:R-:W-:Y:S01]  /*4e10*/  UMOV UR12, UR36 ;  /* 0x00000024000c7c82 */ /* 0x000fe20008000000 */
[----:B------:R-:W-:Y:S01]  /*4e20*/  VOTEU.ALL UP0, P1 ;  /* 0x0000000000ff7886 */ /* 0x000fe20000800000 */
[----:B------:R-:W-:Y:S01]  /*4e30*/  @!P1 IMAD.X R0, RZ, RZ, R13, P0 ;  /* 0x000000ffff009224 */ /* 0x000fe200000e060d */
[----:B------:R-:W-:Y:S01]  /*4e40*/  R2UR UR19, R48 ;  /* 0x00000000301372ca */ /* 0x000fe200000e0000 */
[----:B------:R-:W-:Y:S01]  /*4e50*/  UMOV UR36, UR28 ;  /* 0x0000001c00247c82 */ /* 0x000fe20008000000 */
[C---:B------:R-:W-:Y:S01]  /*4e60*/  ISETP.NE.AND P0, PT, R10.reuse, 0x2, PT ;  /* 0x000000020a00780c */ /* 0x040fe20003f05270 */
[----:B------:R-:W-:Y:S02]  /*4e70*/  @!UP0 ULEA UR4, UR6, UR24, 0xc ;  /* 0x0000001806048291 */ /* 0x000fe4000f8e60ff */
[----:B------:R-:W-:Y:S01]  /*4e80*/  @!UP0 UIADD3 UR10, UPT, UPT, UR10, 0x20, URZ ;  /* 0x000000200a0a8890 */ /* 0x000fe2000fffe0ff */
[----:B------:R-:W-:Y:S01]  /*4e90*/  SEL R10, R10, RZ, P0 ;  /* 0x000000ff0a0a7207 */ /* 0x000fe20000000000 */
[----:B------:R-:W-:Y:S02]  /*4ea0*/  @!UP0 UIADD3 UR8, UPT, UPT, UR4, 0x200, URZ ;  /* 0x0000020004088890 */ /* 0x000fe4000fffe0ff */
[----:B------:R-:W-:Y:S01]  /*4eb0*/  UIADD3 UR4, UPT, UPT, UR6, 0x1, URZ ;  /* 0x0000000106047890 */ /* 0x000fe2000fffe0ff */
[----:B------:R-:W-:Y:S01]  /*4ec0*/  @!P1 R2UR UR6, R2 ;  /* 0x00000000020692ca */ /* 0x000fe200000e0000 */
[----:B------:R-:W-:Y:S02]  /*4ed0*/  UIADD3 UR27, UPT, UPT, UR13, UR22, URZ ;  /* 0x000000160d1b7290 */ /* 0x000fe4000fffe0ff */
[----:B------:R-:W-:Y:S02]  /*4ee0*/  UISETP.NE.AND UP0, UPT, UR4, 0x3, UPT ;  /* 0x000000030400788c */ /* 0x000fe4000bf05270 */
[----:B------:R-:W-:Y:S02]  /*4ef0*/  UIADD3 UR26, UPT, UPT, UR14, UR19, URZ ;  /* 0x000000130e1a7290 */ /* 0x000fe4000fffe0ff */
[----:B------:R-:W-:Y:S01]  /*4f00*/  USEL UR25, UR4, URZ, UP0 ;  /* 0x000000ff04197287 */ /* 0x000fe20008000000 */
[----:B------:R-:W-:Y:S01]  /*4f10*/  @!P1 R2UR UR4, R0 ;  /* 0x00000000000492ca */ /* 0x000fe200000e0000 */
[----:B------:R-:W-:Y:S01]  /*4f20*/  USEL UR18, URZ, 0x1, UP0 ;  /* 0x00000001ff127887 */ /* 0x000fe20008000000 */
[----:B------:R-:W-:Y:S01]  /*4f30*/  SEL R0, RZ, 0x1, P0 ;  /* 0x00000001ff007807 */ /* 0x000fe20000000000 */
[----:B------:R-:W-:Y:S02]  /*4f40*/  VOTEU.ALL UP0, P1 ;  /* 0x0000000000ff7886 */ /* 0x000fe40000800000 */
[----:B------:R-:W-:Y:S01]  /*4f50*/  IMAD.U32 R4, RZ, RZ, UR6 ;  /* 0x00000006ff047e24 */ /* 0x000fe2000f8e00ff */
[----:B------:R-:W-:Y:S02]  /*4f60*/  LOP3.LUT R9, R9, R0, RZ, 0x3c, !PT ;  /* 0x0000000009097212 */ /* 0x000fe400078e3cff */
[----:B------:R-:W-:Y:S02]  /*4f70*/  LOP3.LUT R11, R11, UR18, RZ, 0x3c, !PT ;  /* 0x000000120b0b7c12 */ /* 0x000fe4000f8e3cff */
[----:B------:R-:W-:Y:S03]  /*4f80*/  @!P1 R2UR UR6, R4 ;  /* 0x00000000040692ca */ /* 0x000fe600000e0000 */
[----:B------:R-:W-:Y:S01]  /*4f90*/  IMAD.U32 R5, RZ, RZ, UR4 ;  /* 0x00000004ff057e24 */ /* 0x000fe2000f8e00ff */
[----:B------:R-:W-:Y:S04]  /*4fa0*/  UPRMT UR4, UR54, 0x654, UR9 ;  /* 0x0000065436047896 */ /* 0x000fe80008000009 */
[----:B------:R-:W-:Y:S11]  /*4fb0*/  @!P1 R2UR UR7, R5 ;  /* 0x00000000050792ca */ /* 0x000ff600000e0000 */
[----:B------:R-:W-:Y:S02]  /*4fc0*/  @!UPT UIADD3 URZ, UPT, UPT, URZ, URZ, URZ ;  /* 0x000000fffffff290 */ /* 0x000fe4000fffe0ff */
[----:B------:R2:W-:Y:S01]  /*4fd0*/  @!UP0 UTMALDG.3D [UR8], [UR6], desc[UR20] ;  /* 0x00001408060085b4 */ /* 0x0005e20008011000 */
[----:B------:R2:W-:Y:S01]  /*4fe0*/  @!P1 SYNCS.ARRIVE.TRANS64.RED.A0TR RZ, [UR5+0x40], R3 ;  /* 0x00004003ffff99a7 */ /* 0x0005e20008300405 */
[----:B------:R-:W-:Y:S01]  /*4ff0*/  SYNCS.ARRIVE.TRANS64.RED.A1T0 RZ, [UR4], RZ ;  /* 0x000000ffffff79a7 */ /* 0x000fe20008100404 */
[----:B------:R-:W-:Y:S05]  /*5000*/  BRA.U UP2, `(.L_x_83) ;  /* 0xfffffff102d07547 */ /* 0x000fea000b83ffff */
[----:B------:R-:W-:Y:S01]  /*5010*/  UIADD3 UR24, UPT, UPT, UR24, 0x58, URZ ;  /* 0x0000005818187890 */ /* 0x000fe2000fffe0ff */
[----:B------:R-:W-:-:S03]  /*5020*/  SHF.L.U32 R2, R11, 0x1f, RZ ;  /* 0x0000001f0b027819 */ /* 0x000fc600000006ff */
[----:B------:R-:W-:-:S09]  /*5030*/  ULEA UR4, UR25, UR24, 0x3 ;  /* 0x0000001819047291 */ /* 0x000fd2000f8e18ff */
[----:B------:R-:W3:Y:S02]  /*5040*/  SYNCS.PHASECHK.TRANS64.TRYWAIT P0, [UR4], R2 ;  /* 0x00000002ff0075a7 */ /* 0x000ee40008001104 */
[----:B---3--:R-:W-:Y:S05]  /*5050*/  @!P0 BRA `(.L_x_84) ;  /* 0x0000003000188947 */ /* 0x008fea0003800000 */
.L_x_156:
[----:B------:R-:W-:-:S04]  /*5060*/  UIADD3 UR4, UPT, UPT, UR25, 0x1, URZ ;  /* 0x0000000119047890 */ /* 0x000fc8000fffe0ff */
[----:B------:R-:W-:-:S04]  /*5070*/  UISETP.NE.AND UP0, UPT, UR4, 0x3, UPT ;  /* 0x000000030400788c */ /* 0x000fc8000bf05270 */
[----:B--2---:R-:W-:Y:S02]  /*5080*/  USEL UR6, URZ, 0x1, UP0 ;  /* 0x00000001ff067887 */ /* 0x004fe40008000000 */
[----:B------:R-:W-:-:S04]  /*5090*/  USEL UR4, UR4, URZ, UP0 ;  /* 0x000000ff04047287 */ /* 0x000fc80008000000 */
[----:B------:R-:W-:Y:S01]  /*50a0*/  ULEA UR5, UR4, UR24, 0x3 ;  /* 0x0000001804057291 */ /* 0x000fe2000f8e18ff */
[----:B------:R-:W-:-:S04]  /*50b0*/  LOP3.LUT R11, R11, UR6, RZ, 0x3c, !PT ;  /* 0x000000060b0b7c12 */ /* 0x000fc8000f8e3cff */
[----:B---3--:R-:W-:-:S04]  /*50c0*/  SHF.L.U32 R2, R11, 0x1f, RZ ;  /* 0x0000001f0b027819 */ /* 0x008fc800000006ff */
[----:B------:R-:W2:Y:S02]  /*50d0*/  SYNCS.PHASECHK.TRANS64.TRYWAIT P0, [UR5], R2 ;  /* 0x00000002ff0075a7 */ /* 0x000ea40008001105 */
[----:B--2---:R-:W-:Y:S05]  /*50e0*/  @!P0 BRA `(.L_x_85) ;  /* 0x00000030000c8947 */ /* 0x004fea0003800000 */
.L_x_158:
[----:B------:R-:W-:-:S04]  /*50f0*/  UIADD3 UR4, UPT, UPT, UR4, 0x1, URZ ;  /* 0x0000000104047890 */ /* 0x000fc8000fffe0ff */
[----:B------:R-:W-:-:S04]  /*5100*/  UISETP.NE.AND UP0, UPT, UR4, 0x3, UPT ;  /* 0x000000030400788c */ /* 0x000fc8000bf05270 */
[----:B------:R-:W-:Y:S02]  /*5110*/  USEL UR5, URZ, 0x1, UP0 ;  /* 0x00000001ff057887 */ /* 0x000fe40008000000 */
[----:B------:R-:W-:-:S04]  /*5120*/  USEL UR4, UR4, URZ, UP0 ;  /* 0x000000ff04047287 */ /* 0x000fc80008000000 */
[----:B------:R-:W-:Y:S01]  /*5130*/  ULEA UR4, UR4, UR24, 0x3 ;  /* 0x0000001804047291 */ /* 0x000fe2000f8e18ff */
[----:B--2---:R-:W-:-:S04]  /*5140*/  LOP3.LUT R2, R11, UR5, RZ, 0x3c, !PT ;  /* 0x000000050b027c12 */ /* 0x004fc8000f8e3cff */
[----:B------:R-:W-:Y:S01]  /*5150*/  SHF.L.U32 R2, R2, 0x1f, RZ ;  /* 0x0000001f02027819 */ /* 0x000fe200000006ff */
[----:B------:R-:W-:-:S07]  /*5160*/  IMAD.U32 R0, RZ, RZ, UR4 ;  /* 0x00000004ff007e24 */ /* 0x000fce000f8e00ff */
.L_x_86:
[----:B--2---:R2:W3:Y:S02]  /*5170*/  SYNCS.PHASECHK.TRANS64.TRYWAIT P0, [R0+URZ], R2 ;  /* 0x00000002000075a7 */ /* 0x0044e400080011ff */
[----:B---3--:R-:W-:Y:S05]  /*5180*/  @!P0 NANOSLEEP.SYNCS 0x989680 ;  /* 0x009896800000895d */ /* 0x008fea0003900000 */
[----:B------:R-:W3:Y:S02]  /*5190*/  @!P0 SYNCS.PHASECHK.TRANS64 P0, [R0+URZ], R2 ;  /* 0x00000002000085a7 */ /* 0x000ee400080010ff */
[----:B-1-3--:R-:W-:Y:S05]  /*51a0*/  @P0 EXIT ;  /* 0x000000000000094d */ /* 0x00afea0003800000 */
[----:B------:R-:W-:Y:S05]  /*51b0*/  BRA `(.L_x_86) ;  /* 0xfffffffc00ec7947 */ /* 0x000fea000383ffff */
.L_x_74:
[----:B------:R-:W-:-:S06]  /*51c0*/  UISETP.GE.AND UP0, UPT, UR18, 0x4, UPT ;  /* 0x000000041200788c */ /* 0x000fcc000bf06270 */
[----:B------:R-:W-:-:S13]  /*51d0*/  PLOP3.LUT P0, PT, PT, PT, UP0, 0x80, 0x8 ;  /* 0x000000000008781c */ /* 0x000fda0003f0f008 */
[----:B-1----:R-:W-:Y:S05]  /*51e0*/  @!P0 EXIT ;  /* 0x000000000000894d */ /* 0x002fea0003800000 */
[----:B------:R-:W-:Y:S01]  /*51f0*/  BAR.SYNC.DEFER_BLOCKING 0x6, 0xa0 ;  /* 0x0182800000007b1d */ /* 0x000fe20000010000 */
[C---:B------:R-:W-:Y:S01]  /*5200*/  IMAD.SHL.U32 R3, R55.reuse, 0x20, RZ ;  /* 0x0000002037037824 */ /* 0x040fe200078e00ff */
[----:B------:R-:W-:Y:S01]  /*5210*/  SHF.R.U32.HI R4, RZ, 0x1, R55 ;  /* 0x00000001ff047819 */ /* 0x000fe20000011637 */
[C---:B------:R-:W-:Y:S01]  /*5220*/  IMAD.SHL.U32 R2, R55.reuse, 0x10, RZ ;  /* 0x0000001037027824 */ /* 0x040fe200078e00ff */
[C---:B------:R-:W-:Y:S01]  /*5230*/  LOP3.LUT P0, RZ, R55.reuse, 0x4, RZ, 0xc0, !PT ;  /* 0x0000000437ff7812 */ /* 0x040fe2000780c0ff */
[----:B------:R-:W-:Y:S01]  /*5240*/  IMAD.U32 R23, R55, 0x10000, RZ ;  /* 0x0001000037177824 */ /* 0x000fe200078e00ff */
[----:B------:R-:W-:Y:S01]  /*5250*/  UMOV UR44, 0x400 ;  /* 0x00000400002c7882 */ /* 0x000fe20000000000 */
[----:B------:R-:W1:Y:S01]  /*5260*/  LDCU.64 UR4, c[0x0][0x890] ;  /* 0x00011200ff0477ac */ /* 0x000e620008000a00 */
[----:B------:R-:W2:Y:S01]  /*5270*/  LDC.64 R42, c[0x0][0x8b0] ;  /* 0x00022c00ff2a7b82 */ /* 0x000ea20000000a00 */
[----:B------:R-:W-:Y:S01]  /*5280*/  LOP3.LUT R5, R3, 0xc0, RZ, 0xc0, !PT ;  /* 0x000000c003057812 */ /* 0x000fe200078ec0ff */
[----:B------:R-:W-:Y:S01]  /*5290*/  IMAD.SHL.U32 R44, R55, 0x4, RZ ;  /* 0x00000004372c7824 */ /* 0x000fe200078e00ff */
[----:B------:R-:W-:Y:S01]  /*52a0*/  ULEA UR44, UR54, UR44, 0x18 ;  /* 0x0000002c362c7291 */ /* 0x000fe2000f8ec0ff */
[----:B------:R-:W-:Y:S01]  /*52b0*/  LOP3.LUT R2, R2, 0x600, RZ, 0xc0, !PT ;  /* 0x0000060002027812 */ /* 0x000fe200078ec0ff */
[----:B------:R-:W-:Y:S01]  /*52c0*/  IMAD.MOV.U32 R54, RZ, RZ, 0x10 ;  /* 0x00000010ff367424 */ /* 0x000fe200078e00ff */
[----:B------:R-:W-:Y:S01]  /*52d0*/  LOP3.LUT R4, R5, 0x8, R4, 0xf8, !PT ;  /* 0x0000000805047812 */ /* 0x000fe200078ef804 */
[----:B------:R-:W-:Y:S01]  /*52e0*/  IMAD.MOV.U32 R22, RZ, RZ, RZ ;  /* 0x000000ffff167224 */ /* 0x000fe200078e00ff */
[----:B------:R-:W3:Y:S01]  /*52f0*/  LDC.64 R40, c[0x0][0x8a8] ;  /* 0x00022a00ff287b82 */ /* 0x000ee20000000a00 */
[----:B------:R-:W-:-:S02]  /*5300*/  LOP3.LUT R2, R2, 0x20, R3, 0xf8, !PT ;  /* 0x0000002002027812 */ /* 0x000fc400078ef803 */
[----:B------:R-:W-:Y:S02]  /*5310*/  CS2R R52, SRZ ;  /* 0x0000000000347805 */ /* 0x000fe4000001ff00 */
[----:B------:R-:W-:Y:S01]  /*5320*/  LOP3.LUT R23, R23, 0x600000, RZ, 0xc0, !PT ;  /* 0x0060000017177812 */ /* 0x000fe200078ec0ff */
[----:B------:R-:W-:Y:S01]  /*5330*/  IMAD.MOV.U32 R51, RZ, RZ, RZ ;  /* 0x000000ffff337224 */ /* 0x000fe200078e00ff */
[----:B------:R-:W-:Y:S01]  /*5340*/  LOP3.LUT R44, R4, 0x18, R44, 0x78, !PT ;  /* 0x00000018042c7812 */ /* 0x000fe200078e782c */
[----:B------:R-:W4:Y:S01]  /*5350*/  LDCU UR63, c[0x0][0x370] ;  /* 0x00006e00ff3f77ac */ /* 0x000f220008000800 */
[----:B------:R-:W-:Y:S01]  /*5360*/  LOP3.LUT R2, R2, 0x100, R3, 0xf8, !PT ;  /* 0x0000010002027812 */ /* 0x000fe200078ef803 */
[----:B------:R-:W4:Y:S01]  /*5370*/  LDS R0, [UR44+0x130] ;  /* 0x0001302cff007984 */ /* 0x000f220008000800 */
[----:B-1----:R-:W-:Y:S01]  /*5380*/  IMAD.U32 R57, RZ, RZ, UR4 ;  /* 0x00000004ff397e24 */ /* 0x002fe2000f8e00ff */
[----:B------:R-:W-:Y:S01]  /*5390*/  UIADD3 UR4, UPT, UPT, UR44, 0x200, URZ ;  /* 0x000002002c047890 */ /* 0x000fe2000fffe0ff */
[----:B------:R-:W-:Y:S01]  /*53a0*/  LOP3.LUT R44, R2, R44, RZ, 0xfc, !PT ;  /* 0x0000002c022c7212 */ /* 0x000fe200078efcff */
[----:B------:R-:W-:Y:S01]  /*53b0*/  IMAD.U32 R56, RZ, RZ, UR5 ;  /* 0x00000005ff387e24 */ /* 0x000fe2000f8e00ff */
[----:B------:R-:W-:Y:S01]  /*53c0*/  LOP3.LUT R55, R55, 0x60, RZ, 0xc0, !PT ;  /* 0x0000006037377812 */ /* 0x000fe200078ec0ff */
[----:B------:R-:W1:Y:S01]  /*53d0*/  LDCU UR43, c[0x0][0xb0c] ;  /* 0x00016180ff2b77ac */ /* 0x000e620008000800 */
[----:B------:R-:W-:Y:S01]  /*53e0*/  SEL R54, R54, 0xfffffff0, !P0 ;  /* 0xfffffff036367807 */ /* 0x000fe20004000000 */
[----:B------:R-:W-:Y:S01]  /*53f0*/  IMAD.U32 R59, RZ, RZ, UR4 ;  /* 0x00000004ff3b7e24 */ /* 0x000fe2000f8e00ff */
[----:B------:R-:W1:Y:S01]  /*5400*/  LDCU UR39, c[0x0][0xb30] ;  /* 0x00016600ff2777ac */ /* 0x000e620008000800 */
[----:B------:R-:W1:Y:S01]  /*5410*/  LDCU.64 UR60, c[0x0][0x888] ;  /* 0x00011100ff3c77ac */ /* 0x000e620008000a00 */
[----:B------:R-:W1:Y:S01]  /*5420*/  LDCU.64 UR40, c[0x0][0xb28] ;  /* 0x00016500ff2877ac */ /* 0x000e620008000a00 */
[----:B------:R-:W1:Y:S01]  /*5430*/  LDCU.128 UR56, c[0x0][0xb10] ;  /* 0x00016200ff3877ac */ /* 0x000e620008000c00 */
[----:B------:R-:W1:Y:S01]  /*5440*/  LDCU UR62, c[0x0][0x374] ;  /* 0x00006e80ff3e77ac */ /* 0x000e620008000800 */
[----:B------:R-:W-:Y:S01]  /*5450*/  UMOV UR55, 0x1 ;  /* 0x0000000100377882 */ /* 0x000fe20000000000 */
[----:B------:R-:W-:Y:S01]  /*5460*/  UMOV UR46, URZ ;  /* 0x000000ff002e7c82 */ /* 0x000fe20008000000 */
[----:B------:R-:W-:Y:S01]  /*5470*/  UMOV UR53, URZ ;  /* 0x000000ff00357c82 */ /* 0x000fe20008000000 */
[----:B------:R-:W-:Y:S01]  /*5480*/  UMOV UR52, URZ ;  /* 0x000000ff00347c82 */ /* 0x000fe20008000000 */
[----:B-1234-:R-:W-:-:S07]  /*5490*/  IMAD.IADD R23, R0, 0x1, R23 ;  /* 0x0000000100177824 */ /* 0x01efce00078e0217 */
.L_x_117:
[C---:B------:R-:W-:Y:S02]  /*54a0*/  LEA R0, R51.reuse, UR44, 0x3 ;  /* 0x0000002c33007c11 */ /* 0x040fe4000f8e18ff */
[----:B------:R-:W-:Y:S02]  /*54b0*/  SHF.L.U32 R2, R52, 0x1f, RZ ;  /* 0x0000001f34027819 */ /* 0x000fe400000006ff */
[----:B-1----:R-:W-:Y:S02]  /*54c0*/  LEA R4, R51, UR44, 0x4 ;  /* 0x0000002c33047c11 */ /* 0x002fe4000f8e20ff */
[----:B------:R-:W1:Y:S02]  /*54d0*/  SYNCS.PHASECHK.TRANS64.TRYWAIT P0, [R0+URZ+0x80], R2 ;  /* 0x00008002000075a7 */ /* 0x000e6400080011ff */
[----:B-1----:R-:W-:Y:S05]  /*54e0*/  @!P0 BRA `(.L_x_87) ;  /* 0x0000002c00248947 */ /* 0x002fea0003800000 */
.L_x_159:
[----:B------:R-:W-:Y:S01]  /*54f0*/  R2UR UR7, R58 ;  /* 0x000000003a0772ca */ /* 0x000fe200000e0000 */
[----:B------:R-:W2:Y:S01]  /*5500*/  LDS.128 R4, [R4+0x110] ;  /* 0x0001100004047984 */ /* 0x000ea20000000c00 */
[----:B-1----:R-:W-:Y:S01]  /*5510*/  VIADD R0, R0, 0x90 ;  /* 0x0000009000007836 */ /* 0x002fe20000000000 */
[----:B------:R-:W-:Y:S04]  /*5520*/  UISETP.GE.AND UP0, UPT, UR42, 0x1, UPT ;  /* 0x000000012a00788c */ /* 0x000fe8000bf06270 */
[----:B------:R-:W-:Y:S01]  /*5530*/  PRMT R0, RZ, 0x654, R0 ;  /* 0x00000654ff007816 */ /* 0x000fe20000000000 */
[----:B------:R-:W-:Y:S01]  /*5540*/  @!PT LDS RZ, [RZ] ;  /* 0x00000000fffff984 */ /* 0x000fe20000000800 */
[----:B------:R-:W-:Y:S01]  /*5550*/  @!PT LDS RZ, [RZ] ;  /* 0x00000000fffff984 */ /* 0x000fe20000000800 */
[----:B------:R-:W-:Y:S01]  /*5560*/  @!PT LDS RZ, [RZ] ;  /* 0x00000000fffff984 */ /* 0x000fe20000000800 */
[----:B------:R-:W-:Y:S01]  /*5570*/  @!PT LDS RZ, [RZ] ;  /* 0x00000000fffff984 */ /* 0x000fe20000000800 */
[----:B------:R1:W-:Y:S06]  /*5580*/  MEMBAR.ALL.CTA ;  /* 0x0000000000007992 */ /* 0x0003ec0000008000 */
[----:B-1----:R-:W1:Y:S02]  /*5590*/  FENCE.VIEW.ASYNC.S ;  /* 0x00000000000073c6 */ /* 0x002e640000000000 */
[----:B-1----:R1:W-:Y:S01]  /*55a0*/  SYNCS.ARRIVE.TRANS64.RED.A1T0 RZ, [R0+URZ], RZ ;  /* 0x000000ff00ff79a7 */ /* 0x0023e200081004ff */
[----:B--2---:R-:W-:Y:S11]  /*55b0*/  LOP3.LUT P0, RZ, R6, 0x1, RZ, 0xc0, !PT ;  /* 0x0000000106ff7812 */ /* 0x004ff6000780c0ff */
[----:B------:R-:W-:Y:S02]  /*55c0*/  @!UPT UIADD3 URZ, UPT, UPT, URZ, URZ, URZ ;  /* 0x000000fffffff290 */ /* 0x000fe4000fffe0ff */
[----:B------:R-:W-:Y:S01]  /*55d0*/  VOTEU.ANY UP1, P0 ;  /* 0x0000000000ff7886 */ /* 0x000fe20000020100 */
[----:B------:R-:W-:Y:S01]  /*55e0*/  PLOP3.LUT P0, PT, PT, PT, UP1, 0x80, 0x8 ;  /* 0x000000000008781c */ /* 0x000fe20003f0f018 */
[----:B------:R-:W-:Y:S06]  /*55f0*/  UP2UR UR4, UPR, URZ, 0x2 ;  /* 0x00000002ff047883 */ /* 0x000fec0008000000 */
[----:B------:R-:W-:Y:S06]  /*5600*/  IMAD.U32 R60, RZ, RZ, UR4 ;  /* 0x00000004ff3c7e24 */ /* 0x000fec000f8e00ff */
[----:B------:R-:W-:Y:S02]  /*5610*/  @P0 SHF.R.U32.HI R2, RZ, 0x10, R5 ;  /* 0x00000010ff020819 */ /* 0x000fe40000011605 */
[----:B------:R-:W-:Y:S02]  /*5620*/  @P0 MOV R3, R4 ;  /* 0x0000000400030202 */ /* 0x000fe40000000f00 */
[----:B------:R-:W-:Y:S02]  /*5630*/  @P0 R2UR UR4, R2 ;  /* 0x00000000020402ca */ /* 0x000fe400000e0000 */
[----:B------:R-:W-:Y:S02]  /*5640*/  @P0 LOP3.LUT R4, R5, 0xffff, RZ, 0xc0, !PT ;  /* 0x0000ffff05040812 */ /* 0x000fe400078ec0ff */
[----:B------:R-:W-:Y:S02]  /*5650*/  @P0 R2UR UR6, R3 ;  /* 0x00000000030602ca */ /* 0x000fe400000e0000 */
[----:B------:R-:W-:Y:S07]  /*5660*/  @P0 R2UR UR5, R4 ;  /* 0x00000000040502ca */ /* 0x000fee00000e0000 */
[----:B------:R-:W-:Y:S02]  /*5670*/  @UP1 UMOV UR7, UR4 ;  /* 0x0000000400071c82 */ /* 0x000fe40008000000 */
[----:B------:R-:W-:Y:S02]  /*5680*/  IMAD.U32 R58, RZ, RZ, UR7 ;  /* 0x00000007ff3a7e24 */ /* 0x000fe4000f8e00ff */
[----:B------:R-:W-:Y:S02]  /*5690*/  @UP1 UMOV UR38, UR6 ;  /* 0x0000000600261c82 */ /* 0x000fe40008000000 */
[----:B------:R-:W-:Y:S01]  /*56a0*/  @UP1 UMOV UR37, UR5 ;  /* 0x0000000500251c82 */ /* 0x000fe20008000000 */
[----:B-1----:R-:W-:Y:S05]  /*56b0*/  BRA.U !UP0, `(.L_x_88) ;  /* 0x0000000108cc7547 */ /* 0x002fea000b800000 */
[----:B------:R-:W1:Y:S01]  /*56c0*/  LDCU UR12, c[0x0][0xb20] ;  /* 0x00016400ff0c77ac */ /* 0x000e620008000800 */
[----:B------:R-:W-:Y:S02]  /*56d0*/  UIMAD.WIDE.U32 UR4, UR62, UR59, URZ ;  /* 0x0000003b3e0472a5 */ /* 0x000fe4000f8e00ff */
[----:B------:R-:W-:Y:S02]  /*56e0*/  UIMAD.WIDE.U32 UR6, UR63, UR56, URZ ;  /* 0x000000383f0672a5 */ /* 0x000fe4000f8e00ff */
[----:B------:R-:W-:Y:S02]  /*56f0*/  UISETP.NE.AND UP0, UPT, UR58, 0x1, UPT ;  /* 0x000000013a00788c */ /* 0x000fe4000bf05270 */
[----:B------:R-:W-:Y:S02]  /*5700*/  UIMAD.WIDE.U32 UR8, UR37, UR59, URZ ;  /* 0x0000003b250872a5 */ /* 0x000fe4000f8e00ff */
[----:B------:R-:W-:Y:S02]  /*5710*/  UIMAD.WIDE.U32 UR10, UR38, UR56, URZ ;  /* 0x00000038260a72a5 */ /* 0x000fe4000f8e00ff */
[----:B------:R-:W-:Y:S02]  /*5720*/  UISETP.NE.AND UP1, UPT, UR43, 0x1, UPT ;  /* 0x000000012b00788c */ /* 0x000fe4000bf25270 */
[----:B------:R-:W-:Y:S01]  /*5730*/  UISETP.NE.AND UP2, UPT, UR42, 0x1, UPT ;  /* 0x000000012a00788c */ /* 0x000fe2000bf45270 */
[----:B------:R-:W-:Y:S02]  /*5740*/  UMOV UR4, UR5 ;  /* 0x0000000500047c82 */ /* 0x000fe40008000000 */
[----:B-1----:R-:W-:Y:S03]  /*5750*/  USHF.R.U32.HI UR5, URZ, UR12, UR4 ;  /* 0x0000000cff057299 */ /* 0x002fe60008011604 */
[----:B------:R-:W-:Y:S02]  /*5760*/  UMOV UR4, UR7 ;  /* 0x0000000700047c82 */ /* 0x000fe40008000000 */
[----:B------:R-:W-:Y:S02]  /*5770*/  USHF.R.U32.HI UR7, URZ, UR57, UR4 ;  /* 0x00000039ff077299 */ /* 0x000fe40008011604 */
[----:B------:R-:W-:Y:S02]  /*5780*/  USEL UR4, UR62, UR5, !UP0 ;  /* 0x000000053e047287 */ /* 0x000fe4000c000000 */
[----:B------:R-:W-:Y:S01]  /*5790*/  USEL UR7, UR63, UR7, !UP1 ;  /* 0x000000073f077287 */ /* 0x000fe2000c800000 */
[----:B------:R-:W-:Y:S01]  /*57a0*/  UMOV UR5, UR9 ;  /* 0x0000000900057c82 */ /* 0x000fe20008000000 */
[----:B------:R-:W-:Y:S02]  /*57b0*/  UIMAD.WIDE.U32 UR8, UR4, UR40, URZ ;  /* 0x00000028040872a5 */ /* 0x000fe4000f8e00ff */
[----:B------:R-:W-:Y:S03]  /*57c0*/  USHF.R.U32.HI UR6, URZ, UR12, UR5 ;  /* 0x0000000cff067299 */ /* 0x000fe60008011605 */
[----:B------:R-:W-:Y:S01]  /*57d0*/  UMOV UR5, UR11 ;  /* 0x0000000b00057c82 */ /* 0x000fe20008000000 */
[----:B------:R-:W-:Y:S02]  /*57e0*/  UIMAD.WIDE.U32 UR10, UR7, UR40, URZ ;  /* 0x00000028070a72a5 */ /* 0x000fe4000f8e00ff */
[----:B------:R-:W-:Y:S02]  /*57f0*/  USHF.R.U32.HI UR12, URZ, UR57, UR5 ;  /* 0x00000039ff0c7299 */ /* 0x000fe40008011605 */
[----:B------:R-:W-:Y:S01]  /*5800*/  USEL UR6, UR37, UR6, !UP0 ;  /* 0x0000000625067287 */ /* 0x000fe2000c000000 */
[----:B------:R-:W-:Y:S02]  /*5810*/  UMOV UR5, UR9 ;  /* 0x0000000900057c82 */ /* 0x000fe40008000000 */
[----:B------:R-:W-:Y:S01]  /*5820*/  UMOV UR10, UR11 ;  /* 0x0000000b000a7c82 */ /* 0x000fe20008000000 */
[----:B------:R-:W-:Y:S02]  /*5830*/  @UP2 USHF.R.U32.HI UR4, URZ, UR41, UR5 ;  /* 0x00000029ff042299 */ /* 0x000fe40008011605 */
[----:B------:R-:W-:Y:S02]  /*5840*/  @UP2 USHF.R.U32.HI UR7, URZ, UR41, UR10 ;  /* 0x00000029ff072299 */ /* 0x000fe4000801160a */
[----:B------:R-:W-:Y:S02]  /*5850*/  UIMAD UR4, UR42, UR4, URZ ;  /* 0x000000042a0472a4 */ /* 0x000fe4000f8e02ff */
[----:B------:R-:W-:Y:S02]  /*5860*/  UIMAD.WIDE.U32 UR10, UR6, UR40, URZ ;  /* 0x00000028060a72a5 */ /* 0x000fe4000f8e00ff */
[----:B------:R-:W-:Y:S02]  /*5870*/  USEL UR5, UR38, UR12, !UP1 ;  /* 0x0000000c26057287 */ /* 0x000fe4000c800000 */
[----:B------:R-:W-:Y:S02]  /*5880*/  UIMAD UR8, UR42, UR7, URZ ;  /* 0x000000072a0872a4 */ /* 0x000fe4000f8e02ff */
[----:B------:R-:W-:Y:S03]  /*5890*/  UISETP.GE.AND UP0, UPT, UR6, UR4, UPT ;  /* 0x000000040600728c */ /* 0x000fe6000bf06270 */
[----:B------:R-:W-:Y:S01]  /*58a0*/  UMOV UR4, UR11 ;  /* 0x0000000b00047c82 */ /* 0x000fe20008000000 */
[----:B------:R-:W-:Y:S02]  /*58b0*/  UISETP.GE.OR UP0, UPT, UR5, UR8, UP0 ;  /* 0x000000080500728c */ /* 0x000fe40008706670 */
[----:B------:R-:W-:Y:S02]  /*58c0*/  USHF.R.U32.HI UR4, URZ, UR41, UR4 ;  /* 0x00000029ff047299 */ /* 0x000fe40008011604 */
[----:B------:R-:W-:Y:S02]  /*58d0*/  UIMAD.WIDE.U32 UR8, UR5, UR40, URZ ;  /* 0x00000028050872a5 */ /* 0x000fe4000f8e00ff */
[----:B------:R-:W-:Y:S02]  /*58e0*/  USEL UR11, UR6, UR4, !UP2 ;  /* 0x00000004060b7287 */ /* 0x000fe4000d000000 */
[----:B------:R-:W-:Y:S02]  /*58f0*/  UIADD3 UR8, UPT, UPT, -UR5, URZ, URZ ;  /* 0x000000ff05087290 */ /* 0x000fe4000fffe1ff */
[----:B------:R-:W-:Y:S01]  /*5900*/  UIADD3 UR10, UPT, UPT, -UR11, URZ, URZ ;  /* 0x000000ff0b0a7290 */ /* 0x000fe2000fffe1ff */
[----:B------:R-:W-:Y:S01]  /*5910*/  @!UP0 UMOV UR4, UR9 ;  /* 0x0000000900048c82 */ /* 0x000fe20008000000 */
[----:B------:R-:W-:Y:S02]  /*5920*/  UIADD3 UR9, UPT, UPT, -UR6, URZ, URZ ;  /* 0x000000ff06097290 */ /* 0x000fe4000fffe1ff */
[----:B------:R-:W-:Y:S02]  /*5930*/  @!UP0 USHF.R.U32.HI UR4, URZ, UR41, UR4 ;  /* 0x00000029ff048299 */ /* 0x000fe40008011604 */
[----:B------:R-:W-:Y:S02]  /*5940*/  UIMAD UR10, UR42, UR10, UR6 ;  /* 0x0000000a2a0a72a4 */ /* 0x000fe4000f8e0206 */
[----:B------:R-:W-:Y:S04]  /*5950*/  @!UP0 USEL UR4, UR5, UR4, !UP2 ;  /* 0x0000000405048287 */ /* 0x000fe8000d000000 */
[----:B------:R-:W-:Y:S02]  /*5960*/  @!UP0 UIMAD UR10, UR7, UR10, UR4 ;  /* 0x0000000a070a82a4 */ /* 0x000fe4000f8e0204 */
[----:B------:R-:W-:Y:S02]  /*5970*/  @!UP0 UIADD3 UR11, UPT, UPT, UR11, -UR4, URZ ;  /* 0x800000040b0b8290 */ /* 0x000fe4000fffe0ff */
[----:B------:R-:W-:Y:S02]  /*5980*/  UIMAD UR7, UR43, UR8, UR38 ;  /* 0x000000082b0772a4 */ /* 0x000fe4000f8e0226 */
[----:B------:R-:W-:Y:S02]  /*5990*/  @!UP0 UIMAD UR6, UR11, UR42, UR5 ;  /* 0x0000002a0b0682a4 */ /* 0x000fe4000f8e0205 */
[----:B------:R-:W-:Y:S01]  /*59a0*/  UIMAD UR4, UR58, UR9, UR37 ;  /* 0x000000093a0472a4 */ /* 0x000fe2000f8e0225 */
[----:B------:R-:W-:Y:S02]  /*59b0*/  @!UP0 UMOV UR5, UR10 ;  /* 0x0000000a00058c82 */ /* 0x000fe40008000000 */
[----:B------:R-:W-:Y:S02]  /*59c0*/  UIMAD UR38, UR5, UR43, UR7 ;  /* 0x0000002b052672a4 */ /* 0x000fe4000f8e0207 */
[----:B------:R-:W-:Y:S11]  /*59d0*/  UIMAD UR37, UR6, UR58, UR4 ;  /* 0x0000003a062572a4 */ /* 0x000ff6000f8e0204 */
[----:B------:R-:W-:Y:S01]  /*59e0*/  @!UPT UIADD3 URZ, UPT, UPT, URZ, URZ, URZ ;  /* 0x000000fffffff290 */ /* 0x000fe2000fffe0ff */
.L_x_88:
[----:B------:R-:W-:Y:S01]  /*59f0*/  UISETP.NE.AND UP0, UPT, UR39, 0x1, UPT ;  /* 0x000000012700788c */ /* 0x000fe2000bf05270 */
[----:B------:R-:W-:Y:S01]  /*5a00*/  R2UR UR11, R59 ;  /* 0x000000003b0b72ca */ /* 0x000fe200000e0000 */
[----:B------:R-:W-:Y:S01]  /*5a10*/  USHF.L.U32 UR50, UR26, 0x6, URZ ;  /* 0x000000061a327899 */ /* 0x000fe200080006ff */
[----:B------:R-:W-:Y:S01]  /*5a20*/  IADD3 R51, PT, PT, R51, 0x1, RZ ;  /* 0x0000000133337810 */ /* 0x000fe20007ffe0ff */
[----:B------:R-:W-:Y:S07]  /*5a30*/  USHF.L.U32 UR49, UR27, 0x6, URZ ;  /* 0x000000061b317899 */ /* 0x000fee00080006ff */
[----:B------:R-:W1:Y:S01]  /*5a40*/  @!UP0 LDCU.128 UR12, c[0x0][0xb10] ;  /* 0x00016200ff0c87ac */ /* 0x000e620008000c00 */
[----:B------:R-:W2:Y:S01]  /*5a50*/  @!UP0 LDCU UR5, c[0x0][0xb0c] ;  /* 0x00016180ff0587ac */ /* 0x000ea20008000800 */
[----:B------:R-:W3:Y:S01]  /*5a60*/  @!UP0 LDCU UR10, c[0x0][0xb20] ;  /* 0x00016400ff0a87ac */ /* 0x000ee20008000800 */
[----:B-1----:R-:W-:Y:S02]  /*5a70*/  UIMAD.WIDE.U32 UR8, UR38, UR12, URZ ;  /* 0x0000000c260872a5 */ /* 0x002fe4000f8e00ff */
[----:B------:R-:W-:Y:S02]  /*5a80*/  UIMAD.WIDE.U32 UR6, UR37, UR15, URZ ;  /* 0x0000000f250672a5 */ /* 0x000fe4000f8e00ff */
[----:B------:R-:W-:Y:S03]  /*5a90*/  @!UP0 UISETP.NE.AND UP1, UPT, UR14, 0x1, UPT ;  /* 0x000000010e00888c */ /* 0x000fe6000bf25270 */
[----:B------:R-:W-:Y:S01]  /*5aa0*/  @!UP0 UMOV UR4, UR9 ;  /* 0x0000000900048c82 */ /* 0x000fe20008000000 */
[----:B--2---:R-:W-:Y:S02]  /*5ab0*/  @!UP0 UISETP.NE.AND UP2, UPT, UR5, 0x1, UPT ;  /* 0x000000010500888c */ /* 0x004fe4000bf45270 */
[----:B------:R-:W-:Y:S01]  /*5ac0*/  @!UP0 USHF.R.U32.HI UR4, URZ, UR13, UR4 ;  /* 0x0000000dff048299 */ /* 0x000fe20008011604 */
[----:B------:R-:W-:Y:S02]  /*5ad0*/  @!UP0 UMOV UR6, UR7 ;  /* 0x0000000700068c82 */ /* 0x000fe40008000000 */
[----:B---3--:R-:W-:Y:S02]  /*5ae0*/  @!UP0 USHF.R.U32.HI UR6, URZ, UR10, UR6 ;  /* 0x0000000aff068299 */ /* 0x008fe40008011606 */
[----:B------:R-:W-:Y:S02]  /*5af0*/  @!UP0 USEL UR7, UR38, UR4, !UP2 ;  /* 0x0000000426078287 */ /* 0x000fe4000d000000 */
[----:B------:R-:W-:Y:S04]  /*5b00*/  @!UP0 USEL UR6, UR37, UR6, !UP1 ;  /* 0x0000000625068287 */ /* 0x000fe8000c800000 */
[----:B------:R-:W-:Y:S02]  /*5b10*/  @!UP0 UIADD3 UR4, UPT, UPT, -UR7, UR6, URZ ;  /* 0x0000000607048290 */ /* 0x000fe4000fffe1ff */
[----:B------:R-:W-:Y:S02]  /*5b20*/  @!UP0 UIADD3 UR6, UPT, UPT, UR7, -UR6, URZ ;  /* 0x8000000607068290 */ /* 0x000fe4000fffe0ff */
[----:B------:R-:W-:Y:S02]  /*5b30*/  @!UP0 UIMAD UR38, UR4, UR5, UR38 ;  /* 0x00000005042682a4 */ /* 0x000fe4000f8e0226 */
[----:B------:R-:W-:Y:S02]  /*5b40*/  @!UP0 UIMAD UR37, UR6, UR14, UR37 ;  /* 0x0000000e062582a4 */ /* 0x000fe4000f8e0225 */
[----:B------:R-:W-:Y:S09]  /*5b50*/  ULOP3.LUT UP0, URZ, UR11, 0x1b0, URZ, 0xc0, !UPT ;  /* 0x000001b00bff7892 */ /* 0x000ff2000f80c0ff */
[----:B------:R-:W-:Y:S05]  /*5b60*/  BRA.U !UP0, `(.L_x_89) ;  /* 0x00000001087c7547 */ /* 0x000fea000b800000 */
[----:B------:R-:W1:Y:S01]  /*5b70*/  LDCU.64 UR8, c[0x4][0x80] ;  /* 0x01001000ff0877ac */ /* 0x000e620008000a00 */
[----:B------:R-:W-:Y:S01]  /*5b80*/  MOV R2, 0x0 ;  /* 0x0000000000027802 */ /* 0x000fe20000000f00 */
[----:B------:R-:W-:Y:S02]  /*5b90*/  HFMA2 R12, -RZ, RZ, 0, 5.9604644775390625e-08 ;  /* 0x00000001ff0c7431 */ /* 0x000fe400000001ff */
[----:B------:R-:W-:Y:S01]  /*5ba0*/  IMAD.MOV.U32 R8, RZ, RZ, 0x70 ;  /* 0x00000070ff087424 */ /* 0x000fe200078e00ff */
[----:B------:R2:W3:Y:S01]  /*5bb0*/  LDC.64 R14, c[0x4][R2] ;  /* 0x01000000020e7b82 */ /* 0x0004e20000000a00 */
[----:B------:R-:W4:Y:S01]  /*5bc0*/  LDCU.64 UR6, c[0x4][0x88] ;  /* 0x01001100ff0677ac */ /* 0x000f220008000a00 */
[----:B------:R-:W-:Y:S01]  /*5bd0*/  IMAD.MOV.U32 R13, RZ, RZ, RZ ;  /* 0x000000ffff0d7224 */ /* 0x000fe200078e00ff */
[----:B------:R-:W2:Y:S01]  /*5be0*/  LDCU.64 UR4, c[0x4][0x8] ;  /* 0x01000100ff0477ac */ /* 0x000ea20008000a00 */
[----:B-1----:R-:W-:Y:S01]  /*5bf0*/  MOV R5, UR9 ;  /* 0x0000000900057c02 */ /* 0x002fe20008000f00 */
[----:B------:R-:W-:Y:S01]  /*5c00*/  IMAD.U32 R4, RZ, RZ, UR8 ;  /* 0x00000008ff047e24 */ /* 0x000fe2000f8e00ff */
[----:B----4-:R-:W-:Y:S01]  /*5c10*/  MOV R7, UR7 ;  /* 0x0000000700077c02 */ /* 0x010fe20008000f00 */
[----:B------:R-:W-:Y:S01]  /*5c20*/  IMAD.U32 R6, RZ, RZ, UR6 ;  /* 0x00000006ff067e24 */ /* 0x000fe2000f8e00ff */
[----:B--2---:R-:W-:Y:S01]  /*5c30*/  MOV R11, UR5 ;  /* 0x00000005000b7c02 */ /* 0x004fe20008000f00 */
[----:B------:R-:W-:Y:S02]  /*5c40*/  IMAD.U32 R10, RZ, RZ, UR4 ;  /* 0x00000004ff0a7e24 */ /* 0x000fe4000f8e00ff */
[----:B------:R-:W-:Y:S07]  /*5c50*/  LEPC R20, `(.L_x_90) ;  /* 0x000000001014794e */ /* 0x000fee0000000000 */
[----:B---3-5:R-:W-:Y:S05]  /*5c60*/  CALL.ABS.NOINC R14 ;  /* 0x000000000e007343 */ /* 0x028fea0003c00000 */
.L_x_90:
[----:B------:R-:W1:Y:S01]  /*5c70*/  LDCU.64 UR8, c[0x4][0x80] ;  /* 0x01001000ff0877ac */ /* 0x000e620008000a00 */
[----:B------:R-:W2:Y:S01]  /*5c80*/  LDC.64 R2, c[0x4][R2] ;  /* 0x0100000002027b82 */ /* 0x000ea20000000a00 */
[----:B------:R-:W-:Y:S02]  /*5c90*/  HFMA2 R12, -RZ, RZ, 0, 5.9604644775390625e-08 ;  /* 0x00000001ff0c7431 */ /* 0x000fe400000001ff */
[----:B------:R-:W-:Y:S02]  /*5ca0*/  IMAD.MOV.U32 R8, RZ, RZ, 0x70 ;  /* 0x00000070ff087424 */ /* 0x000fe400078e00ff */
[----:B------:R-:W-:Y:S01]  /*5cb0*/  IMAD.MOV.U32 R13, RZ, RZ, RZ ;  /* 0x000000ffff0d7224 */ /* 0x000fe200078e00ff */
[----:B------:R-:W3:Y:S01]  /*5cc0*/  LDCU.64 UR6, c[0x4][0x88] ;  /* 0x01001100ff0677ac */ /* 0x000ee20008000a00 */
[----:B------:R-:W4:Y:S01]  /*5cd0*/  LDCU.64 UR4, c[0x4][0x8] ;  /* 0x01000100ff0477ac */ /* 0x000f220008000a00 */
[----:B-1----:R-:W-:Y:S02]  /*5ce0*/  MOV R4, UR8 ;  /* 0x0000000800047c02 */ /* 0x002fe40008000f00 */
[----:B------:R-:W-:Y:S02]  /*5cf0*/  MOV R5, UR9 ;  /* 0x0000000900057c02 */ /* 0x000fe40008000f00 */
[----:B---3--:R-:W-:Y:S01]  /*5d00*/  MOV R7, UR7 ;  /* 0x0000000700077c02 */ /* 0x008fe20008000f00 */
[----:B------:R-:W-:Y:S01]  /*5d10*/  IMAD.U32 R6, RZ, RZ, UR6 ;  /* 0x00000006ff067e24 */ /* 0x000fe2000f8e00ff */
[----:B----4-:R-:W-:Y:S01]  /*5d20*/  MOV R11, UR5 ;  /* 0x00000005000b7c02 */ /* 0x010fe20008000f00 */
[----:B------:R-:W-:Y:S02]  /*5d30*/  IMAD.U32 R10, RZ, RZ, UR4 ;  /* 0x00000004ff0a7e24 */ /* 0x000fe4000f8e00ff */
[----:B------:R-:W-:Y:S07]  /*5d40*/  LEPC R20, `(.L_x_89) ;  /* 0x000000001014794e */ /* 0x000fee0000000000 */
[----:B--2---:R-:W-:Y:S05]  /*5d50*/  CALL.ABS.NOINC R2 ;  /* 0x0000000002007343 */ /* 0x004fea0003c00000 */
.L_x_89:
[----:B------:R-:W-:Y:S02]  /*5d60*/  R2UR UR6, R49 ;  /* 0x00000000310672ca */ /* 0x000fe400000e0000 */
[----:B------:R-:W-:Y:S02]  /*5d70*/  R2UR UR5, R57 ;  /* 0x00000000390572ca */ /* 0x000fe400000e0000 */
[----:B------:R-:W-:Y:S02]  /*5d80*/  R2UR UR4, R56 ;  /* 0x00000000380472ca */ /* 0x000fe400000e0000 */
[----:B------:R-:W-:Y:S02]  /*5d90*/  ISETP.NE.U32.AND P4, PT, R42, RZ, PT ;  /* 0x000000ff2a00720c */ /* 0x000fe40003f85070 */
[----:B------:R-:W-:Y:S02]  /*5da0*/  ISETP.NE.U32.AND P2, PT, RZ, UR60, PT ;  /* 0x0000003cff007c0c */ /* 0x000fe4000bf45070 */
[----:B------:R-:W-:Y:S02]  /*5db0*/  ISETP.NE.AND.EX P4, PT, R43, RZ, PT, P4 ;  /* 0x000000ff2b00720c */ /* 0x000fe40003f85340 */
[----:B------:R-:W-:Y:S01]  /*5dc0*/  ISETP.NE.AND.EX P2, PT, RZ, UR61, PT, P2 ;  /* 0x0000003dff007c0c */ /* 0x000fe2000bf45320 */
[----:B------:R-:W-:Y:S02]  /*5dd0*/  UISETP.NE.AND UP2, UPT, UR6, URZ, UPT ;  /* 0x000000ff0600728c */ /* 0x000fe4000bf45270 */
[----:B------:R-:W-:Y:S04]  /*5de0*/  UISETP.NE.U32.AND UP0, UPT, UR5, URZ, UPT ;  /* 0x000000ff0500728c */ /* 0x000fe8000bf05070 */
[----:B------:R-:W-:Y:S01]  /*5df0*/  UISETP.NE.AND.EX UP1, UPT, UR4, URZ, UPT, UP0 ;  /* 0x000000ff0400728c */ /* 0x000fe2000bf25300 */
[----:B------:R-:W-:Y:S01]  /*5e00*/  PLOP3.LUT P1, PT, PT, PT, UP2, 0x80, 0x8 ;  /* 0x000000000008781c */ /* 0x000fe20003f2f028 */
[----:B------:R-:W-:Y:S03]  /*5e10*/  UPLOP3.LUT UP0, UPT, UPT, UPT, UPT, 0x40, 0x4 ;  /* 0x000000000004789c */ /* 0x000fe60003f0e870 */
[----:B------:R-:W-:Y:S06]  /*5e20*/  @UP2 UPLOP3.LUT UP0, UPT, UPT, UPT, UP1, 0x80, 0x8 ;  /* 0x000000000008289c */ /* 0x000fec0003f0f010 */
[----:B------:R-:W-:Y:S01]  /*5e30*/  PLOP3.LUT P0, PT, PT, PT, UP0, 0x80, 0x8 ;  /* 0x000000000008781c */ /* 0x000fe20003f0f008 */
[----:B------:R-:W-:Y:S01]  /*5e40*/  @!UPT UIADD3 URZ, UPT, UPT, URZ, URZ, URZ ;  /* 0x000000fffffff290 */ /* 0x000fe2000fffe0ff */
[----:B------:R-:W-:Y:S11]  /*5e50*/  BRA.U !UP1, `(.L_x_91) ;  /* 0x0000000109407547 */ /* 0x000ff6000b800000 */
[----:B------:R-:W-:Y:S01]  /*5e60*/  UISETP.NE.U32.AND UP0, UPT, UR60, URZ, UPT ;  /* 0x000000ff3c00728c */ /* 0x000fe2000bf05070 */
[----:B------:R-:W-:Y:S01]  /*5e70*/  R2UR UR6, R57 ;  /* 0x00000000390672ca */ /* 0x000fe200000e0000 */
[----:B------:R-:W1:Y:S01]  /*5e80*/  LDCU.64 UR8, c[0x0][0x358] ;  /* 0x00006b00ff0877ac */ /* 0x000e620008000a00 */
[----:B------:R-:W-:Y:S02]  /*5e90*/  HFMA2 R45, -RZ, RZ, 0, 5.9604644775390625e-08 ;  /* 0x00000001ff2d7431 */ /* 0x000fe400000001ff */
[----:B------:R-:W-:Y:S01]  /*5ea0*/  IMAD.MOV.U32 R0, RZ, RZ, 0x1 ;  /* 0x00000001ff007424 */ /* 0x000fe200078e00ff */
[----:B------:R-:W-:Y:S06]  /*5eb0*/  UISETP.NE.AND.EX UP0, UPT, UR61, URZ, UPT, UP0 ;  /* 0x000000ff3d00728c */ /* 0x000fec000bf05300 */
[----:B------:R-:W-:Y:S05]  /*5ec0*/  PLOP3.LUT P3, PT, PT, PT, UP0, 0x80, 0x8 ;  /* 0x000000000008781c */ /* 0x000fea0003f6f008 */
[----:B------:R-:W2:Y:S01]  /*5ed0*/  @UP0 LDCU.64 UR4, c[0x0][0x888] ;  /* 0x00011100ff0407ac */ /* 0x000ea20008000a00 */
[----:B------:R-:W-:Y:S07]  /*5ee0*/  @UP0 UIMAD UR6, UR36, UR6, URZ ;  /* 0x00000006240602a4 */ /* 0x000fee000f8e02ff */
[----:B------:R-:W-:Y:S01]  /*5ef0*/  @!P3 PRMT R45, R0, 0x7610, R45 ;  /* 0x00007610002db816 */ /* 0x000fe2000000002d */
[----:B--2---:R-:W-:Y:S06]  /*5f00*/  @UP0 UIMAD.WIDE UR4, UR6, 0x4, UR4 ;  /* 0x00000004060408a5 */ /* 0x004fec000f8e0204 */
[----:B-----5:R-:W-:Y:S02]  /*5f10*/  IMAD.U32 R26, RZ, RZ, UR4 ;  /* 0x00000004ff1a7e24 */ /* 0x020fe4000f8e00ff */
[----:B------:R-:W-:Y:S03]  /*5f20*/  IMAD.U32 R27, RZ, RZ, UR5 ;  /* 0x00000005ff1b7e24 */ /* 0x000fe6000f8e00ff */
[----:B------:R-:W2:Y:S02]  /*5f30*/  @!UP0 LDCU UR4, c[0x0][0x880] ;  /* 0x00011000ff0487ac */ /* 0x000ea40008000800 */
[----:B-1----:R1:W5:Y:S02]  /*5f40*/  @P3 LDG.E R26, desc[UR8][R26.64] ;  /* 0x000000081a1a3981 */ /* 0x002364000c1e1900 */
[----:B-12---:R-:W-:Y:S02]  /*5f50*/  @!P3 MOV R26, UR4 ;  /* 0x00000004001abc02 */ /* 0x006fe40008000f00 */
.L_x_91:
[----:B------:R-:W-:Y:S05]  /*5f60*/  @!P4 BRA `(.L_x_92) ;  /* 0x000000000024c947 */ /* 0x000fea0003800000 */
[----:B------:R-:W-:Y:S01]  /*5f70*/  ISETP.NE.U32.AND P3, PT, R40, RZ, PT ;  /* 0x000000ff2800720c */ /* 0x000fe20003f65070 */
[----:B------:R-:W1:Y:S03]  /*5f80*/  LDCU.64 UR4, c[0x0][0x358] ;  /* 0x00006b00ff0477ac */ /* 0x000e660008000a00 */
[----:B------:R-:W-:Y:S11]  /*5f90*/  ISETP.NE.AND.EX P3, PT, R41, RZ, PT, P3 ;  /* 0x000000ff2900720c */ /* 0x000ff60003f65330 */
[----:B------:R-:W-:Y:S02]  /*5fa0*/  @!UPT UIADD3 URZ, UPT, UPT, URZ, URZ, URZ ;  /* 0x000000fffffff290 */ /* 0x000fe4000fffe0ff */
[----:B------:R-:W2:Y:S01]  /*5fb0*/  @P3 LDC.64 R2, c[0x0][0x8a8] ;  /* 0x00022a00ff023b82 */ /* 0x000ea20000000a00 */
[----:B------:R-:W-:Y:S04]  /*5fc0*/  @P3 IMAD R0, R42, UR36, RZ ;  /* 0x000000242a003c24 */ /* 0x000fe8000f8e02ff */
[----:B--2---:R-:W-:Y:S05]  /*5fd0*/  @P3 IMAD.WIDE R2, R0, 0x4, R2 ;  /* 0x0000000400023825 */ /* 0x004fea00078e0202 */
[----:B-1---5:R1:W5:Y:S02]  /*5fe0*/  @P3 LDG.E R24, desc[UR4][R2.64] ;  /* 0x0000000402183981 */ /* 0x022364000c1e1900 */
[----:B-1----:R-:W2:Y:S02]  /*5ff0*/  @!P3 LDC R24, c[0x0][0x8a0] ;  /* 0x00022800ff18bb82 */ /* 0x002ea40000000800 */
.L_x_92:
[----:B-----5:R-:W-:Y:S01]  /*6000*/  FSETP.NEU.AND P3, PT, R26, RZ, PT ;  /* 0x000000ff1a00720b */ /* 0x020fe20003f6d000 */
[----:B------:R-:W-:Y:S01]  /*6010*/  IMAD.U32 R2, RZ, RZ, UR46 ;  /* 0x0000002eff027e24 */ /* 0x000fe2000f8e00ff */
[----:B------:R-:W-:Y:S01]  /*6020*/  SEL R5, RZ, 0xffffffff, P2 ;  /* 0xffffffffff057807 */ /* 0x000fe20001000000 */
[----:B------:R-:W-:Y:S01]  /*6030*/  ULOP3.LUT UR4, UR55, 0x1, URZ, 0x3c, !UPT ;  /* 0x0000000137047892 */ /* 0x000fe2000f8e3cff */
[----:B------:R-:W-:Y:S01]  /*6040*/  @P1 LOP3.LUT P2, RZ, R45, 0xff, RZ, 0xc0, !PT ;  /* 0x000000ff2dff1812 */ /* 0x000fe2000784c0ff */
[----:B------:R-:W-:Y:S01]  /*6050*/  BSSY B1, `(.L_x_93) ;  /* 0x000003d000017945 */ /* 0x000fe20003800000 */
[----:B------:R-:W-:Y:S01]  /*6060*/  @P1 SEL R0, RZ, 0xffffffff, P3 ;  /* 0xffffffffff001807 */ /* 0x000fe20001800000 */
[----:B------:R-:W-:Y:S01]  /*6070*/  IMAD.MOV.U32 R65, RZ, RZ, 0x1 ;  /* 0x00000001ff417424 */ /* 0x000fe200078e00ff */
[----:B------:R-:W-:Y:S01]  /*6080*/  LEA R2, R2, UR44, 0x3 ;  /* 0x0000002c02027c11 */ /* 0x000fe2000f8e18ff */
[----:B------:R-:W-:Y:S01]  /*6090*/  IMAD.U32 R63, RZ, RZ, UR4 ;  /* 0x00000004ff3f7e24 */ /* 0x000fe2000f8e00ff */
[----:B------:R-:W-:Y:S01]  /*60a0*/  @P0 SEL R0, R5, R0, !P2 ;  /* 0x0000000005000207 */ /* 0x000fe20005000000 */
[----:B------:R-:W-:Y:S01]  /*60b0*/  IMAD.U32 R64, RZ, RZ, UR46 ;  /* 0x0000002eff407e24 */ /* 0x000fe2000f8e00ff */
[----:B------:R-:W-:Y:S02]  /*60c0*/  LEA R27, R22, UR44, 0x3 ;  /* 0x0000002c161b7c11 */ /* 0x000fe4000f8e18ff */
[----:B------:R-:W-:Y:S02]  /*60d0*/  CS2R R38, SRZ ;  /* 0x0000000000267805 */ /* 0x000fe4000001ff00 */
[----:B------:R-:W-:Y:S02]  /*60e0*/  @P1 LOP3.LUT R0, R0, 0x1, RZ, 0xc0, !PT ;  /* 0x0000000100001812 */ /* 0x000fe400078ec0ff */
[----:B------:R-:W-:Y:S02]  /*60f0*/  CS2R R36, SRZ ;  /* 0x0000000000247805 */ /* 0x000fe4000001ff00 */
[----:B------:R-:W-:Y:S02]  /*6100*/  SHF.L.U32 R3, R53, 0x1f, RZ ;  /* 0x0000001f35037819 */ /* 0x000fe400000006ff */
[----:B------:R-:W-:Y:S02]  /*6110*/  CS2R R30, SRZ ;  /* 0x00000000001e7805 */ /* 0x000fe4000001ff00 */
[----:B------:R-:W-:Y:S02]  /*6120*/  ISETP.NE.U32.OR P5, PT, R0, 0x1, !P1 ;  /* 0x000000010000780c */ /* 0x000fe40004fa5470 */
[----:B------:R-:W-:Y:S02]  /*6130*/  CS2R R28, SRZ ;  /* 0x00000000001c7805 */ /* 0x000fe4000001ff00 */
[----:B------:R-:W-:Y:S02]  /*6140*/  PLOP3.LUT P2, PT, PT, PT, UP1, 0x80, 0x8 ;  /* 0x000000000008781c */ /* 0x000fe40003f4f018 */
[----:B------:R-:W-:Y:S02]  /*6150*/  LEA.HI R25, R22, R22, RZ, 0x1 ;  /* 0x0000001616197211 */ /* 0x000fe400078f08ff */
[----:B------:R-:W-:Y:S02]  /*6160*/  LOP3.LUT P4, R50, R45, 0xff, RZ, 0xc0, !PT ;  /* 0x000000ff2d327812 */ /* 0x000fe4000788c0ff */
[----:B------:R-:W-:Y:S02]  /*6170*/  SEL R4, RZ, 0xffffffff, P3 ;  /* 0xffffffffff047807 */ /* 0x000fe40001800000 */
[----:B------:R-:W-:Y:S02]  /*6180*/  P2R R61, PR, RZ, 0x20 ;  /* 0x00000020ff3d7803 */ /* 0x000fe40000000000 */
[----:B------:R-:W-:Y:S03]  /*6190*/  @P5 SHF.L.U32 R0, R63, 0x1f, RZ ;  /* 0x0000001f3f005819 */ /* 0x000fe600000006ff */
[----:B------:R-:W-:Y:S01]  /*61a0*/  @P2 SEL R4, R5, R4, !P4 ;  /* 0x0000000405042207 */ /* 0x000fe20006000000 */
[----:B------:R1:W3:Y:S03]  /*61b0*/  @P5 SYNCS.PHASECHK.TRANS64.TRYWAIT P1, [R2+URZ+0x40], R0 ;  /* 0x00004000020055a7 */ /* 0x0002e600080211ff */
[----:B------:R-:W-:Y:S04]  /*61c0*/  LOP3.LUT R4, R4, 0x1, RZ, 0xc0, !PT ;  /* 0x0000000104047812 */ /* 0x000fe800078ec0ff */
[----:B------:R-:W-:Y:S04]  /*61d0*/  ISETP.NE.U32.AND P2, PT, R4, 0x1, PT ;  /* 0x000000010400780c */ /* 0x000fe80003f45070 */
[----:B------:R-:W-:Y:S01]  /*61e0*/  P2R R66, PR, RZ, 0x4 ;  /* 0x00000004ff427803 */ /* 0x000fe20000000000 */
[----:B------:R4:W2:Y:S01]  /*61f0*/  SYNCS.PHASECHK.TRANS64.TRYWAIT P0, [R27+URZ+0xa0], R3 ;  /* 0x0000a0031b0075a7 */ /* 0x0008a200080011ff */
[C---:B-1----:R-:W-:Y:S01]  /*6200*/  IMAD.SHL.U32 R0, R25.reuse, 0x20, RZ ;  /* 0x0000002019007824 */ /* 0x042fe200078e00ff */
[----:B------:R-:W-:Y:S04]  /*6210*/  LOP3.LUT R25, R25, 0xffe, RZ, 0xc0, !PT ;  /* 0x00000ffe19197812 */ /* 0x000fe800078ec0ff */
[----:B------:R-:W-:Y:S01]  /*6220*/  LOP3.LUT R0, R0, 0xffffffc0, RZ, 0xc0, !PT ;  /* 0xffffffc000007812 */ /* 0x000fe200078ec0ff */
[----:B------:R-:W-:Y:S04]  /*6230*/  IMAD.IADD R25, R22, 0x1, -R25 ;  /* 0x0000000116197824 */ /* 0x000fe800078e0a19 */
[----:B------:R-:W-:Y:S04]  /*6240*/  IMAD.IADD R0, R23, 0x1, R0 ;  /* 0x0000000117007824 */ /* 0x000fe800078e0200 */
[----:B------:R-:W-:Y:S01]  /*6250*/  IMAD R25, R25, 0x100000, R0 ;  /* 0x0010000019197824 */ /* 0x000fe200078e0200 */
[----:B---3--:R-:W-:Y:S01]  /*6260*/  @P5 SEL R65, RZ, 0x1, !P1 ;  /* 0x00000001ff415807 */ /* 0x008fe20004800000 */
[----:B----4-:R-:W-:Y:S06]  /*6270*/  @!P5 BRA `(.L_x_94) ;  /* 0x000000000068d947 */ /* 0x010fec0003800000 */
[----:B------:R-:W-:Y:S01]  /*6280*/  HFMA2 R31, -RZ, RZ, 0, 0 ;  /* 0x00000000ff1f7431 */ /* 0x000fe200000001ff */
[----:B------:R-:W-:Y:S01]  /*6290*/  ISETP.NE.AND P1, PT, R65, RZ, PT ;  /* 0x000000ff4100720c */ /* 0x000fe20003f25270 */
[----:B------:R-:W-:Y:S01]  /*62a0*/  IMAD.U32 R0, RZ, RZ, UR46 ;  /* 0x0000002eff007e24 */ /* 0x000fe2000f8e00ff */
[----:B------:R-:W-:Y:S11]  /*62b0*/  BSSY B0, `(.L_x_95) ;  /* 0x0000005000007945 */ /* 0x000ff60003800000 */
[----:B------:R-:W-:Y:S05]  /*62c0*/  @P1 BRA `(.L_x_96) ;  /* 0x00000000000c1947 */ /* 0x000fea0003800000 */
[----:B------:R-:W-:Y:S04]  /*62d0*/  SHF.L.U32 R4, R63, 0x1f, RZ ;  /* 0x0000001f3f047819 */ /* 0x000fe800000006ff */
[----:B------:R-:W1:Y:S02]  /*62e0*/  SYNCS.PHASECHK.TRANS64.TRYWAIT P1, [R2+URZ+0x40], R4 ;  /* 0x00004004020075a7 */ /* 0x000e6400080211ff */
[----:B-1----:R-:W-:Y:S05]  /*62f0*/  @!P1 BRA `(.L_x_97) ;  /* 0x0000001c00b49947 */ /* 0x002fea0003800000 */
.L_x_96:
[----:B------:R-:W-:Y:S05]  /*6300*/  BSYNC B0 ;  /* 0x0000000000007941 */ /* 0x000fea0003800000 */
.L_x_95:
[----:B------:R-:W-:Y:S01]  /*6310*/  ISETP.NE.AND P1, PT, R66, RZ, PT ;  /* 0x000000ff4200720c */ /* 0x000fe20003f25270 */
[----:B------:R-:W-:Y:S01]  /*6320*/  IMAD.MOV.U32 R30, RZ, RZ, RZ ;  /* 0x000000ffff1e7224 */ /* 0x000fe200078e00ff */
[----:B------:R-:W-:Y:S02]  /*6330*/  CS2R R28, SRZ ;  /* 0x00000000001c7805 */ /* 0x000fe4000001ff00 */
[----:B------:R-:W-:Y:S02]  /*6340*/  CS2R R38, SRZ ;  /* 0x0000000000267805 */ /* 0x000fe4000001ff00 */
[----:B------:R-:W-:Y:S07]  /*6350*/  CS2R R36, SRZ ;  /* 0x0000000000247805 */ /* 0x000fee000001ff00 */
[----:B-1----:R-:W-:Y:S01]  /*6360*/  @P1 IMAD R2, R0, 0x800, R44 ;  /* 0x0000080000021824 */ /* 0x002fe200078e022c */
[----:B------:R-:W-:Y:S05]  /*6370*/  @P1 WARPSYNC.ALL ;  /* 0x0000000000001948 */ /* 0x000fea0003800000 */
[----:B------:R-:W-:Y:S01]  /*6380*/  @P1 LEA R2, R2, UR44, 0x1 ;  /* 0x0000002c02021c11 */ /* 0x000fe2000f8e08ff */
[----:B------:R-:W-:Y:S04]  /*6390*/  UIADD3 UR4, UPT, UPT, UR46, 0x1, URZ ;  /* 0x000000012e047890 */ /* 0x000fe8000fffe0ff */
[----:B------:R1:W3:Y:S01]  /*63a0*/  @P1 LDSM.16.M88.4 R28, [R2+0x200] ;  /* 0x00020000021c183b */ /* 0x0002e20000000200 */
[----:B------:R-:W-:Y:S01]  /*63b0*/  UISETP.NE.AND UP0, UPT, UR4, 0x3, UPT ;  /* 0x000000030400788c */ /* 0x000fe2000bf05270 */
[----:B------:R-:W-:Y:S03]  /*63c0*/  @P1 IMAD R0, R54, 0x2, R2 ;  /* 0x0000000236001824 */ /* 0x000fe600078e0202 */
[----:B------:R-:W-:Y:S02]  /*63d0*/  USEL UR5, URZ, 0x1, UP0 ;  /* 0x00000001ff057887 */ /* 0x000fe40008000000 */
[----:B------:R1:W4:Y:S01]  /*63e0*/  @P1 LDSM.16.M88.4 R36, [R0+0x200] ;  /* 0x000200000024183b */ /* 0x0003220000000200 */
[----:B------:R-:W-:Y:S03]  /*63f0*/  USEL UR4, UR4, URZ, UP0 ;  /* 0x000000ff04047287 */ /* 0x000fe60008000000 */
[----:B------:R-:W-:Y:S03]  /*6400*/  LOP3.LUT R63, R63, UR5, RZ, 0x3c, !PT ;  /* 0x000000053f3f7c12 */ /* 0x000fe6000f8e3cff */
[----:B------:R-:W-:Y:S02]  /*6410*/  IMAD.U32 R64, RZ, RZ, UR4 ;  /* 0x00000004ff407e24 */ /* 0x000fe4000f8e00ff */
.L_x_94:
[----:B------:R-:W-:Y:S05]  /*6420*/  BSYNC B1 ;  /* 0x0000000000017941 */ /* 0x000fea0003800000 */
.L_x_93:
[----:B-1----:R-:W-:Y:S04]  /*6430*/  SHF.R.U32.HI R0, RZ, 0x15, R25 ;  /* 0x00000015ff007819 */ /* 0x002fe80000011619 */
[----:B------:R-:W-:Y:S01]  /*6440*/  LOP3.LUT P1, RZ, R0, 0x3, R46, 0x48, !PT ;  /* 0x0000000300ff7812 */ /* 0x000fe2000782482e */
[----:B------:R-:W-:Y:S01]  /*6450*/  @!UPT UIADD3 URZ, UPT, UPT, URZ, URZ, URZ ;  /* 0x000000fffffff290 */ /* 0x000fe2000fffe0ff */
[----:B--2---:R-:W-:Y:S11]  /*6460*/  @P0 BRA `(.L_x_98) ;  /* 0x0000000000080947 */ /* 0x004ff60003800000 */
[----:B------:R-:W1:Y:S02]  /*6470*/  SYNCS.PHASECHK.TRANS64.TRYWAIT P0, [R27+URZ+0xa0], R3 ;  /* 0x0000a0031b0075a7 */ /* 0x000e6400080011ff */
[----:B-1----:R-:W-:Y:S05]  /*6480*/  @!P0 BRA `(.L_x_99) ;  /* 0x0000001c00648947 */ /* 0x002fea0003800000 */
.L_x_98:
[----:B------:R-:W-:Y:S05]  /*6490*/  @!P1 BRA `(.L_x_100) ;  /* 0x0000000000409947 */ /* 0x000fea0003800000 */
[----:B------:R-:W2:Y:S01]  /*64a0*/  LDCU.64 UR8, c[0x4][0x70] ;  /* 0x01000e00ff0877ac */ /* 0x000ea20008000a00 */
[----:B-1----:R-:W-:Y:S01]  /*64b0*/  MOV R3, 0x0 ;  /* 0x0000000000037802 */ /* 0x002fe20000000f00 */
[----:B------:R-:W-:Y:S02]  /*64c0*/  HFMA2 R12, -RZ, RZ, 0, 5.9604644775390625e-08 ;  /* 0x00000001ff0c7431 */ /* 0x000fe400000001ff */
[----:B------:R-:W-:Y:S02]  /*64d0*/  IMAD.MOV.U32 R8, RZ, RZ, 0x192 ;  /* 0x00000192ff087424 */ /* 0x000fe400078e00ff */
[----:B------:R-:W-:Y:S01]  /*64e0*/  IMAD.MOV.U32 R13, RZ, RZ, RZ ;  /* 0x000000ffff0d7224 */ /* 0x000fe200078e00ff */
[----:B------:R-:W1:Y:S01]  /*64f0*/  LDCU.64 UR6, c[0x4][0x78] ;  /* 0x01000f00ff0677ac */ /* 0x000e620008000a00 */
[----:B------:R-:W3:Y:S01]  /*6500*/  LDC.64 R2, c[0x4][R3] ;  /* 0x0100000003027b82 */ /* 0x000ee20000000a00 */
[----:B------:R-:W5:Y:S01]  /*6510*/  LDCU.64 UR4, c[0x4][0x10] ;  /* 0x01000200ff0477ac */ /* 0x000f620008000a00 */
[----:B--2---:R-:W-:Y:S01]  /*6520*/  MOV R5, UR9 ;  /* 0x0000000900057c02 */ /* 0x004fe20008000f00 */
[----:B------:R-:W-:Y:S01]  /*6530*/  IMAD.U32 R4, RZ, RZ, UR8 ;  /* 0x00000008ff047e24 */ /* 0x000fe2000f8e00ff */
[----:B-1----:R-:W-:Y:S01]  /*6540*/  MOV R7, UR7 ;  /* 0x0000000700077c02 */ /* 0x002fe20008000f00 */
[----:B------:R-:W-:Y:S01]  /*6550*/  IMAD.U32 R6, RZ, RZ, UR6 ;  /* 0x00000006ff067e24 */ /* 0x000fe2000f8e00ff */
[----:B-----5:R-:W-:Y:S01]  /*6560*/  MOV R11, UR5 ;  /* 0x00000005000b7c02 */ /* 0x020fe20008000f00 */
[----:B------:R-:W-:Y:S02]  /*6570*/  IMAD.U32 R10, RZ, RZ, UR4 ;  /* 0x00000004ff0a7e24 */ /* 0x000fe4000f8e00ff */
[----:B------:R-:W-:Y:S07]  /*6580*/  LEPC R20, `(.L_x_100) ;  /* 0x000000001014794e */ /* 0x000fee0000000000 */
[----:B---34-:R-:W-:Y:S05]  /*6590*/  CALL.ABS.NOINC R2 ;  /* 0x0000000002007343 */ /* 0x018fea0003c00000 */
.L_x_100:
[----:B------:R-:W-:Y:S05]  /*65a0*/  WARPSYNC.ALL ;  /* 0x0000000000007948 */ /* 0x000fea0003800000 */
[----:B------:R-:W-:Y:S01]  /*65b0*/  R2UR UR4, R25 ;  /* 0x00000000190472ca */ /* 0x000fe200000e0000 */
[----:B-1-3--:R-:W-:Y:S01]  /*65c0*/  HADD2.F32 R3, -RZ, R28.H0_H0 ;  /* 0x2000001cff037230 */ /* 0x00afe20000004100 */
[----:B------:R-:W-:Y:S01]  /*65d0*/  SHF.L.U32 R62, R54, 0x1, RZ ;  /* 0x00000001363e7819 */ /* 0x000fe200000006ff */
[----:B------:R-:W-:Y:S01]  /*65e0*/  HADD2.F32 R20, -RZ, R30.H0_H0 ;  /* 0x2000001eff147230 */ /* 0x000fe20000004100 */
[----:B------:R-:W-:Y:S01]  /*65f0*/  ISETP.NE.AND P0, PT, R55, RZ, PT ;  /* 0x000000ff3700720c */ /* 0x000fe20003f05270 */
[----:B------:R-:W-:Y:S08]  /*6600*/  BSSY.RECONVERGENT B0, `(.L_x_101) ;  /* 0x000004e000007945 */ /* 0x000ff00003800200 */
[----:B------:R-:W1:Y:S02]  /*6610*/  LDTM.16dp256bit.x4 R4, tmem[UR4] ;  /* 0x00000004000479ee */ /* 0x000e640008120000 */
[C---:B-1----:R-:W-:Y:S01]  /*6620*/  FMUL R0, R24.reuse, R4 ;  /* 0x0000000418007220 */ /* 0x042fe20000400000 */
[----:B------:R-:W-:Y:S02]  /*6630*/  HADD2.F32 R4, -RZ, R28.H1_H1 ;  /* 0x3000001cff047230 */ /* 0x000fe40000004100 */
[----:B------:R-:W-:Y:S01]  /*6640*/  FMUL R2, R24, R5 ;  /* 0x0000000518027220 */ /* 0x000fe20000400000 */
[--C-:B------:R-:W-:Y:S02]  /*6650*/  HADD2.F32 R5, -RZ, R29.reuse.H0_H0 ;  /* 0x2000001dff057230 */ /* 0x100fe40000004100 */
[----:B------:R-:W-:Y:S01]  /*6660*/  FFMA R0, R26, R3, R0 ;  /* 0x000000031a007223 */ /* 0x000fe20000000000 */
[----:B------:R-:W-:Y:S01]  /*6670*/  FMUL R3, R24, R6 ;  /* 0x0000000618037220 */ /* 0x000fe20000400000 */
[----:B------:R-:W-:Y:S02]  /*6680*/  HADD2.F32 R6, -RZ, R29.H1_H1 ;  /* 0x3000001dff067230 */ /* 0x000fe40000004100 */
[----:B------:R-:W-:Y:S01]  /*6690*/  FFMA R2, R26, R4, R2 ;  /* 0x000000041a027223 */ /* 0x000fe20000000002 */
[----:B------:R-:W-:Y:S01]  /*66a0*/  FMUL R7, R24, R7 ;  /* 0x0000000718077220 */ /* 0x000fe20000400000 */
[----:B------:R-:W-:Y:S01]  /*66b0*/  FFMA R3, R26, R5, R3 ;  /* 0x000000051a037223 */ /* 0x000fe20000000003 */
[C---:B------:R-:W-:Y:S01]  /*66c0*/  FMUL R4, R24.reuse, R8 ;  /* 0x0000000818047220 */ /* 0x040fe20000400000 */
[----:B------:R-:W-:Y:S01]  /*66d0*/  FMUL R5, R24, R9 ;  /* 0x0000000918057220 */ /* 0x000fe20000400000 */
[----:B------:R-:W-:Y:S01]  /*66e0*/  F2FP.F16.F32.PACK_AB R32, R2, R0 ;  /* 0x000000000220723e */ /* 0x000fe200000000ff */
[C---:B------:R-:W-:Y:S01]  /*66f0*/  FFMA R7, R26.reuse, R6, R7 ;  /* 0x000000061a077223 */ /* 0x040fe20000000007 */
[----:B------:R-:W-:Y:S02]  /*6700*/  HADD2.F32 R0, -RZ, R30.H1_H1 ;  /* 0x3000001eff007230 */ /* 0x000fe40000004100 */
[----:B------:R-:W-:Y:S01]  /*6710*/  FFMA R4, R26, R20, R4 ;  /* 0x000000141a047223 */ /* 0x000fe20000000004 */
[--C-:B------:R-:W-:Y:S02]  /*6720*/  HADD2.F32 R2, -RZ, R31.reuse.H0_H0 ;  /* 0x2000001fff027230 */ /* 0x100fe40000004100 */
[----:B------:R-:W-:Y:S01]  /*6730*/  FMUL R6, R24, R10 ;  /* 0x0000000a18067220 */ /* 0x000fe20000400000 */
[----:B------:R-:W-:Y:S01]  /*6740*/  F2FP.F16.F32.PACK_AB R33, R7, R3 ;  /* 0x000000030721723e */ /* 0x000fe200000000ff */
[----:B------:R-:W-:Y:S02]  /*6750*/  HADD2.F32 R3, -RZ, R31.H1_H1 ;  /* 0x3000001fff037230 */ /* 0x000fe40000004100 */
[----:B------:R-:W-:Y:S01]  /*6760*/  FFMA R5, R26, R0, R5 ;  /* 0x000000001a057223 */ /* 0x000fe20000000005 */
[C---:B------:R-:W-:Y:S01]  /*6770*/  FMUL R11, R24.reuse, R11 ;  /* 0x0000000b180b7220 */ /* 0x040fe20000400000 */
[--C-:B----4-:R-:W-:Y:S02]  /*6780*/  HADD2.F32 R7, -RZ, R36.reuse.H0_H0 ;  /* 0x20000024ff077230 */ /* 0x110fe40000004100 */
[C---:B------:R-:W-:Y:S01]  /*6790*/  FMUL R8, R24.reuse, R12 ;  /* 0x0000000c18087220 */ /* 0x040fe20000400000 */
[----:B------:R-:W-:Y:S02]  /*67a0*/  HADD2.F32 R0, -RZ, R36.H1_H1 ;  /* 0x30000024ff007230 */ /* 0x000fe40000004100 */
[----:B------:R-:W-:Y:S01]  /*67b0*/  FMUL R9, R24, R13 ;  /* 0x0000000d18097220 */ /* 0x000fe20000400000 */
[C---:B------:R-:W-:Y:S01]  /*67c0*/  FFMA R6, R26.reuse, R2, R6 ;  /* 0x000000021a067223 */ /* 0x040fe20000000006 */
[C---:B------:R-:W-:Y:S01]  /*67d0*/  FFMA R11, R26.reuse, R3, R11 ;  /* 0x000000031a0b7223 */ /* 0x040fe2000000000b */
[C---:B------:R-:W-:Y:S01]  /*67e0*/  FFMA R8, R26.reuse, R7, R8 ;  /* 0x000000071a087223 */ /* 0x040fe20000000008 */
[----:B------:R-:W-:Y:S01]  /*67f0*/  FFMA R9, R26, R0, R9 ;  /* 0x000000001a097223 */ /* 0x000fe20000000009 */
[--C-:B------:R-:W-:Y:S02]  /*6800*/  HADD2.F32 R2, -RZ, R37.reuse.H0_H0 ;  /* 0x20000025ff027230 */ /* 0x100fe40000004100 */
[C---:B------:R-:W-:Y:S01]  /*6810*/  FMUL R10, R24.reuse, R14 ;  /* 0x0000000e180a7220 */ /* 0x040fe20000400000 */
[----:B------:R-:W-:Y:S02]  /*6820*/  HADD2.F32 R0, -RZ, R37.H1_H1 ;  /* 0x30000025ff007230 */ /* 0x000fe40000004100 */
[----:B------:R-:W-:Y:S01]  /*6830*/  FMUL R15, R24, R15 ;  /* 0x0000000f180f7220 */ /* 0x000fe20000400000 */
[----:B------:R-:W-:Y:S01]  /*6840*/  F2FP.F16.F32.PACK_AB R34, R5, R4 ;  /* 0x000000040522723e */ /* 0x000fe200000000ff */
[----:B------:R-:W-:Y:S01]  /*6850*/  FFMA R10, R26, R2, R10 ;  /* 0x000000021a0a7223 */ /* 0x000fe2000000000a */
[----:B------:R-:W-:Y:S01]  /*6860*/  FMUL R12, R24, R16 ;  /* 0x00000010180c7220 */ /* 0x000fe20000400000 */
[----:B------:R-:W-:Y:S01]  /*6870*/  FFMA R15, R26, R0, R15 ;  /* 0x000000001a0f7223 */ /* 0x000fe2000000000f */
[--C-:B------:R-:W-:Y:S01]  /*6880*/  HADD2.F32 R0, -RZ, R38.reuse.H0_H0 ;  /* 0x20000026ff007230 */ /* 0x100fe20000004100 */
[----:B------:R-:W-:Y:S01]  /*6890*/  MOV R5, UR46 ;  /* 0x0000002e00057c02 */ /* 0x000fe20008000f00 */
[----:B------:R-:W-:Y:S02]  /*68a0*/  HADD2.F32 R2, -RZ, R38.H1_H1 ;  /* 0x30000026ff027230 */ /* 0x000fe40000004100 */
[C---:B------:R-:W-:Y:S01]  /*68b0*/  FMUL R13, R24.reuse, R17 ;  /* 0x00000011180d7220 */ /* 0x040fe20000400000 */
[--C-:B------:R-:W-:Y:S02]  /*68c0*/  HADD2.F32 R3, -RZ, R39.reuse.H0_H0 ;  /* 0x20000027ff037230 */ /* 0x100fe40000004100 */
[C---:B------:R-:W-:Y:S01]  /*68d0*/  FMUL R14, R24.reuse, R18 ;  /* 0x00000012180e7220 */ /* 0x040fe20000400000 */
[----:B------:R-:W-:Y:S02]  /*68e0*/  HADD2.F32 R4, -RZ, R39.H1_H1 ;  /* 0x30000027ff047230 */ /* 0x000fe40000004100 */
[----:B------:R-:W-:Y:S01]  /*68f0*/  FMUL R19, R24, R19 ;  /* 0x0000001318137220 */ /* 0x000fe20000400000 */
[C---:B------:R-:W-:Y:S01]  /*6900*/  FFMA R12, R26.reuse, R0, R12 ;  /* 0x000000001a0c7223 */ /* 0x040fe2000000000c */
[----:B------:R-:W-:Y:S01]  /*6910*/  LEA R5, R5, R44, 0xb ;  /* 0x0000002c05057211 */ /* 0x000fe200078e58ff */
[C---:B------:R-:W-:Y:S01]  /*6920*/  FFMA R13, R26.reuse, R2, R13 ;  /* 0x000000021a0d7223 */ /* 0x040fe2000000000d */
[C---:B------:R-:W-:Y:S01]  /*6930*/  FFMA R14, R26.reuse, R3, R14 ;  /* 0x000000031a0e7223 */ /* 0x040fe2000000000e */
[----:B------:R-:W-:Y:S01]  /*6940*/  FFMA R19, R26, R4, R19 ;  /* 0x000000041a137223 */ /* 0x000fe20000000013 */
[----:B------:R-:W-:Y:S02]  /*6950*/  F2FP.F16.F32.PACK_AB R35, R11, R6 ;  /* 0x000000060b23723e */ /* 0x000fe400000000ff */
[----:B------:R-:W-:Y:S02]  /*6960*/  LEA R5, R5, UR44, 0x1 ;  /* 0x0000002c05057c11 */ /* 0x000fe4000f8e08ff */
[----:B------:R-:W-:Y:S02]  /*6970*/  F2FP.F16.F32.PACK_AB R8, R9, R8 ;  /* 0x000000080908723e */ /* 0x000fe400000000ff */
[----:B------:R-:W-:Y:S01]  /*6980*/  F2FP.F16.F32.PACK_AB R9, R15, R10 ;  /* 0x0000000a0f09723e */ /* 0x000fe200000000ff */
[----:B------:R1:W-:Y:S01]  /*6990*/  STSM.16.M88.4 [R5+0x200], R32 ;  /* 0x0002002005007844 */ /* 0x0003e20000000200 */
[----:B------:R-:W-:Y:S02]  /*69a0*/  F2FP.F16.F32.PACK_AB R10, R13, R12 ;  /* 0x0000000c0d0a723e */ /* 0x000fe400000000ff */
[----:B------:R-:W-:Y:S02]  /*69b0*/  F2FP.F16.F32.PACK_AB R11, R19, R14 ;  /* 0x0000000e130b723e */ /* 0x000fe400000000ff */
[----:B------:R-:W-:Y:S05]  /*69c0*/  IADD3 R0, PT, PT, R62, 0x200, R5 ;  /* 0x000002003e007810 */ /* 0x000fea0007ffe005 */
[----:B------:R1:W-:Y:S01]  /*69d0*/  STSM.16.M88.4 [R0], R8 ;  /* 0x0000000800007844 */ /* 0x0003e20000000200 */
[----:B------:R-:W-:Y:S01]  /*69e0*/  @!PT LDS RZ, [RZ] ;  /* 0x00000000fffff984 */ /* 0x000fe20000000800 */
[----:B------:R-:W-:Y:S01]  /*69f0*/  @!PT LDS RZ, [RZ] ;  /* 0x00000000fffff984 */ /* 0x000fe20000000800 */
[----:B------:R-:W-:Y:S01]  /*6a00*/  @!PT LDS RZ, [RZ] ;  /* 0x00000000fffff984 */ /* 0x000fe20000000800 */
[----:B------:R-:W-:Y:S01]  /*6a10*/  @!PT LDS RZ, [RZ] ;  /* 0x00000000fffff984 */ /* 0x000fe20000000800 */
[----:B------:R2:W-:Y:S07]  /*6a20*/  MEMBAR.ALL.CTA ;  /* 0x0000000000007992 */ /* 0x0005ee0000008000 */
[----:B--2---:R-:W2:Y:S02]  /*6a30*/  FENCE.VIEW.ASYNC.S ;  /* 0x00000000000073c6 */ /* 0x004ea40000000000 */
[----:B--2---:R-:W-:Y:S06]  /*6a40*/  BAR.SYNC.DEFER_BLOCKING 0x1, 0x80 ;  /* 0x0042000000007b1d */ /* 0x004fec0000010000 */
[----:B------:R-:W-:Y:S05]  /*6a50*/  @P0 BRA `(.L_x_102) ;  /* 0x0000000000200947 */ /* 0x000fea0003800000 */
[----:B------:R-:W2:Y:S01]  /*6a60*/  LDCU.64 UR6, c[0x0][0x348] ;  /* 0x00006900ff0677ac */ /* 0x000ea20008000a00 */
[----:B------:R-:W-:Y:S01]  /*6a70*/  ULEA UR5, UR46, UR44, 0xc ;  /* 0x0000002c2e057291 */ /* 0x000fe2000f8e60ff */
[----:B------:R-:W-:Y:S03]  /*6a80*/  UMOV UR51, UR36 ;  /* 0x0000002400337c82 */ /* 0x000fe60008000000 */
[----:B------:R-:W-:Y:S02]  /*6a90*/  UIADD3 UR48, UPT, UPT, UR5, 0x200, URZ ;  /* 0x0000020005307890 */ /* 0x000fe4000fffe0ff */
[----:B--2---:R-:W-:Y:S04]  /*6aa0*/  UIADD3 UR4, UP0, UPT, UR6, 0x680, URZ ;  /* 0x0000068006047890 */ /* 0x004fe8000ff1e0ff */
[----:B------:R-:W-:Y:S09]  /*6ab0*/  UIADD3.X UR5, UPT, UPT, URZ, UR7, URZ, UP0, !UPT ;  /* 0x00000007ff057290 */ /* 0x000ff200087fe4ff */
[----:B------:R2:W-:Y:S02]  /*6ac0*/  UTMASTG.3D [UR48], [UR4] ;  /* 0x00000030040073b5 */ /* 0x0005e40008010000 */
[----:B--2---:R0:W-:Y:S02]  /*6ad0*/  UTMACMDFLUSH ;  /* 0x00000000000079b7 */ /* 0x0041e40000000000 */
.L_x_102:
[----:B------:R-:W-:Y:S05]  /*6ae0*/  BSYNC.RECONVERGENT B0 ;  /* 0x0000000000007941 */ /* 0x000fea0003800200 */
.L_x_101:
[----:B------:R-:W-:Y:S01]  /*6af0*/  UIADD3 UR47, UPT, UPT, UR46, 0x1, URZ ;  /* 0x000000012e2f7890 */ /* 0x000fe2000fffe0ff */
[----:B------:R-:W-:Y:S03]  /*6b00*/  BSSY.RECONVERGENT B0, `(.L_x_103) ;  /* 0x0000005000007945 */ /* 0x000fe60003800200 */
[----:B------:R-:W-:Y:S04]  /*6b10*/  UISETP.NE.AND UP0, UPT, UR47, 0x3, UPT ;  /* 0x000000032f00788c */ /* 0x000fe8000bf05270 */
[----:B------:R-:W-:Y:S01]  /*6b20*/  USEL UR45, UR47, URZ, UP0 ;  /* 0x000000ff2f2d7287 */ /* 0x000fe20008000000 */
[----:B------:R-:W-:Y:S11]  /*6b30*/  @P0 BRA `(.L_x_104) ;  /* 0x0000000000040947 */ /* 0x000ff60003800000 */
[----:B------:R-:W-:Y:S04]  /*6b40*/  DEPBAR.LE SB0, 0x1 ;  /* 0x000080400000791a */ /* 0x000fe80000000000 */
.L_x_104:
[----:B------:R-:W-:Y:S05]  /*6b50*/  BSYNC.RECONVERGENT B0 ;  /* 0x0000000000007941 */ /* 0x000fea0003800200 */
.L_x_103:
[----:B------:R-:W-:Y:S01]  /*6b60*/  BAR.SYNC.DEFER_BLOCKING 0x1, 0x80 ;  /* 0x0042000000007b1d */ /* 0x000fe20000010000 */
[----:B------:R-:W-:Y:S01]  /*6b70*/  ISETP.NE.AND P1, PT, R61, RZ, PT ;  /* 0x000000ff3d00720c */ /* 0x000fe20003f25270 */
[----:B------:R-:W-:Y:S01]  /*6b80*/  UISETP.NE.AND UP0, UPT, UR53, URZ, UPT ;  /* 0x000000ff3500728c */ /* 0x000fe2000bf05270 */
[----:B------:R-:W-:Y:S11]  /*6b90*/  LEA R2, R64, UR44, 0x3 ;  /* 0x0000002c40027c11 */ /* 0x000ff6000f8e18ff */
[----:B------:R-:W-:Y:S01]  /*6ba0*/  @P1 SHF.L.U32 R3, R63, 0x1f, RZ ;  /* 0x0000001f3f031819 */ /* 0x000fe200000006ff */
[----:B------:R-:W-:Y:S06]  /*6bb0*/  BRA.U !UP0, `(.L_x_105) ;  /* 0x0000000108247547 */ /* 0x000fec000b800000 */
[----:B------:R-:W-:Y:S01]  /*6bc0*/  IMAD.U32 R4, RZ, RZ, UR52 ;  /* 0x00000034ff047e24 */ /* 0x000fe2000f8e00ff */
[----:B-1----:R-:W-:Y:S01]  /*6bd0*/  MOV R0, UR54 ;  /* 0x0000003600007c02 */ /* 0x002fe20008000f00 */
[----:B------:R-:W-:Y:S03]  /*6be0*/  UIADD3 UR4, UPT, UPT, UR52, 0x1, URZ ;  /* 0x0000000134047890 */ /* 0x000fe6000fffe0ff */
[----:B------:R-:W-:Y:S01]  /*6bf0*/  @P1 LEA R4, R4, UR44, 0x3 ;  /* 0x0000002c04041c11 */ /* 0x000fe2000f8e18ff */
[----:B------:R-:W-:Y:S04]  /*6c00*/  UISETP.NE.AND UP0, UPT, UR4, 0x3, UPT ;  /* 0x000000030400788c */ /* 0x000fe8000bf05270 */
[----:B------:R-:W-:Y:S01]  /*6c10*/  @P1 VIADD R4, R4, 0x58 ;  /* 0x0000005804041836 */ /* 0x000fe20000000000 */
[----:B------:R-:W-:Y:S04]  /*6c20*/  USEL UR52, UR4, URZ, UP0 ;  /* 0x000000ff04347287 */ /* 0x000fe80008000000 */
[----:B------:R-:W-:Y:S04]  /*6c30*/  @P1 PRMT R0, R0, 0x654, R4 ;  /* 0x0000065400001816 */ /* 0x000fe80000000004 */
[----:B------:R2:W-:Y:S04]  /*6c40*/  @P1 SYNCS.ARRIVE.TRANS64.RED.A1T0 RZ, [R0+URZ], RZ ;  /* 0x000000ff00ff19a7 */ /* 0x0005e800081004ff */
.L_x_105:
[----:B------:R-:W3:Y:S01]  /*6c50*/  @P1 SYNCS.PHASECHK.TRANS64.TRYWAIT P0, [R2+URZ+0x40], R3 ;  /* 0x00004003020015a7 */ /* 0x000ee200080011ff */
[----:B------:R-:W-:Y:S01]  /*6c60*/  BSSY B1, `(.L_x_106) ;  /* 0x0000013000017945 */ /* 0x000fe20003800000 */
[----:B---3--:R-:W-:Y:S03]  /*6c70*/  @P1 SEL R65, RZ, 0x1, !P0 ;  /* 0x00000001ff411807 */ /* 0x008fe60004000000 */
[----:B------:R-:W-:Y:S05]  /*6c80*/  @!P1 BRA `(.L_x_107) ;  /* 0x0000000000409947 */ /* 0x000fea0003800000 */
[----:B------:R-:W-:Y:S01]  /*6c90*/  ISETP.NE.AND P1, PT, R66, RZ, PT ;  /* 0x000000ff4200720c */ /* 0x000fe20003f25270 */
[----:B------:R-:W-:Y:S01]  /*6ca0*/  BSSY B0, `(.L_x_108) ;  /* 0x0000009000007945 */ /* 0x000fe20003800000 */
[----:B------:R-:W-:Y:S11]  /*6cb0*/  ISETP.NE.AND P0, PT, R65, RZ, PT ;  /* 0x000000ff4100720c */ /* 0x000ff60003f05270 */
[----:B------:R-:W-:Y:S05]  /*6cc0*/  @P1 IMAD R3, R64, 0x800, R44 ;  /* 0x0000080040031824 */ /* 0x000fea00078e022c */
[----:B------:R-:W-:Y:S05]  /*6cd0*/  @P1 LEA R3, R3, UR44, 0x1 ;  /* 0x0000002c03031c11 */ /* 0x000fea000f8e08ff */
[----:B-12---:R-:W-:Y:S01]  /*6ce0*/  @P1 IMAD.IADD R0, R62, 0x1, R3 ;  /* 0x000000013e001824 */ /* 0x006fe200078e0203 */
[----:B------:R-:W-:Y:S06]  /*6cf0*/  @P0 BRA `(.L_x_109) ;  /* 0x00000000000c0947 */ /* 0x000fec0003800000 */
[----:B------:R-:W-:Y:S04]  /*6d00*/  SHF.L.U32 R63, R63, 0x1f, RZ ;  /* 0x0000001f3f3f7819 */ /* 0x000fe800000006ff */
[----:B------:R-:W1:Y:S02]  /*6d10*/  SYNCS.PHASECHK.TRANS64.TRYWAIT P0, [R2+URZ+0x40], R63 ;  /* 0x0000403f020075a7 */ /* 0x000e6400080011ff */
[----:B-1----:R-:W-:Y:S05]  /*6d20*/  @!P0 BRA `(.L_x_110) ;  /* 0x0000001400508947 */ /* 0x002fea0003800000 */
.L_x_109:
[----:B------:R-:W-:Y:S05]  /*6d30*/  BSYNC B0 ;  /* 0x0000000000007941 */ /* 0x000fea0003800000 */
.L_x_108:
[----:B------:R-:W-:Y:S11]  /*6d40*/  ISETP.NE.AND P0, PT, R66, RZ, PT ;  /* 0x000000ff4200720c */ /* 0x000ff60003f05270 */
[----:B------:R-:W-:Y:S02]  /*6d50*/  @!UPT UIADD3 URZ, UPT, UPT, URZ, URZ, URZ ;  /* 0x000000fffffff290 */ /* 0x000fe4000fffe0ff */
[----:B------:R-:W-:Y:S05]  /*6d60*/  @P0 WARPSYNC.ALL ;  /* 0x0000000000000948 */ /* 0x000fea0003800000 */
[----:B------:R3:W4:Y:S04]  /*6d70*/  @P0 LDSM.16.M88.4 R28, [R3+0x200] ;  /* 0x00020000031c083b */ /* 0x0007280000000200 */
[----:B------:R3:W2:Y:S02]  /*6d80*/  @P0 LDSM.16.M88.4 R36, [R0+0x200] ;  /* 0x000200000024083b */ /* 0x0006a40000000200 */
.L_x_107:
[----:B------:R-:W-:Y:S05]  /*6d90*/  BSYNC B1 ;  /* 0x0000000000017941 */ /* 0x000fea0003800000 */
.L_x_106:
[----:B-123--:R-:W-:Y:S05]  /*6da0*/  VIADD R0, R25, 0x20 ;  /* 0x0000002019007836 */ /* 0x00efea0000000000 */
[----:B------:R-:W-:Y:S04]  /*6db0*/  SHF.R.U32.HI R0, RZ, 0x15, R0 ;  /* 0x00000015ff007819 */ /* 0x000fe80000011600 */
[----:B------:R-:W-:Y:S11]  /*6dc0*/  LOP3.LUT P0, RZ, R0, 0x3, R46, 0x48, !PT ;  /* 0x0000000300ff7812 */ /* 0x000ff6000780482e */
[----:B------:R-:W-:Y:S02]  /*6dd0*/  @!UPT UIADD3 URZ, UPT, UPT, URZ, URZ, URZ ;  /* 0x000000fffffff290 */ /* 0x000fe4000fffe0ff */
[----:B------:R-:W-:Y:S05]  /*6de0*/  @!P0 BRA `(.L_x_111) ;  /* 0x0000000000408947 */ /* 0x000fea0003800000 */
[----:B------:R-:W1:Y:S01]  /*6df0*/  LDCU.64 UR8, c[0x4][0x70] ;  /* 0x01000e00ff0877ac */ /* 0x000e620008000a00 */
[----:B------:R-:W-:Y:S01]  /*6e00*/  MOV R3, 0x0 ;  /* 0x0000000000037802 */ /* 0x000fe20000000f00 */
[----:B------:R-:W-:Y:S02]  /*6e10*/  HFMA2 R12, -RZ, RZ, 0, 5.9604644775390625e-08 ;  /* 0x00000001ff0c7431 */ /* 0x000fe400000001ff */
[----:B------:R-:W-:Y:S02]  /*6e20*/  IMAD.MOV.U32 R8, RZ, RZ, 0x192 ;  /* 0x00000192ff087424 */ /* 0x000fe400078e00ff */
[----:B------:R-:W-:Y:S01]  /*6e30*/  IMAD.MOV.U32 R13, RZ, RZ, RZ ;  /* 0x000000ffff0d7224 */ /* 0x000fe200078e00ff */
[----:B------:R-:W2:Y:S01]  /*6e40*/  LDCU.64 UR6, c[0x4][0x78] ;  /* 0x01000f00ff0677ac */ /* 0x000ea20008000a00 */
[----:B------:R-:W3:Y:S01]  /*6e50*/  LDC.64 R2, c[0x4][R3] ;  /* 0x0100000003027b82 */ /* 0x000ee20000000a00 */
[----:B------:R-:W5:Y:S01]  /*6e60*/  LDCU.64 UR4, c[0x4][0x10] ;  /* 0x01000200ff0477ac */ /* 0x000f620008000a00 */
[----:B-1----:R-:W-:Y:S01]  /*6e70*/  MOV R5, UR9 ;  /* 0x0000000900057c02 */ /* 0x002fe20008000f00 */
[----:B------:R-:W-:Y:S01]  /*6e80*/  IMAD.U32 R4, RZ, RZ, UR8 ;  /* 0x00000008ff047e24 */ /* 0x000fe2000f8e00ff */
[----:B--2---:R-:W-:Y:S01]  /*6e90*/  MOV R7, UR7 ;  /* 0x0000000700077c02 */ /* 0x004fe20008000f00 */
[----:B------:R-:W-:Y:S01]  /*6ea0*/  IMAD.U32 R6, RZ, RZ, UR6 ;  /* 0x00000006ff067e24 */ /* 0x000fe2000f8e00ff */
[----:B-----5:R-:W-:Y:S01]  /*6eb0*/  MOV R11, UR5 ;  /* 0x00000005000b7c02 */ /* 0x020fe20008000f00 */
[----:B------:R-:W-:Y:S02]  /*6ec0*/  IMAD.U32 R10, RZ, RZ, UR4 ;  /* 0x00000004ff0a7e24 */ /* 0x000fe4000f8e00ff */
[----:B------:R-:W-:Y:S07]  /*6ed0*/  LEPC R20, `(.L_x_111) ;  /* 0x000000001014794e */ /* 0x000fee0000000000 */
[----:B---34-:R-:W-:Y:S05]  /*6ee0*/  CALL.ABS.NOINC R2 ;  /* 0x0000000002007343 */ /* 0x018fea0003c00000 */
.L_x_111:
[----:B------:R-:W-:Y:S01]  /*6ef0*/  ISETP.NE.AND P0, PT, R55, RZ, PT ;  /* 0x000000ff3700720c */ /* 0x000fe20003f05270 */
[----:B------:R-:W-:Y:S05]  /*6f00*/  WARPSYNC.ALL ;  /* 0x0000000000007948 */ /* 0x000fea0003800000 */
[----:B------:R-:W-:Y:S01]  /*6f10*/  R2UR UR4, R25 ;  /* 0x00000000190472ca */ /* 0x000fe200000e0000 */
[--C-:B----4-:R-:W-:Y:S01]  /*6f20*/  HADD2.F32 R20, -RZ, R28.reuse.H0_H0 ;  /* 0x2000001cff147230 */ /* 0x110fe20000004100 */
[----:B------:R-:W-:Y:S01]  /*6f30*/  BSSY.RECONVERGENT B0, `(.L_x_112) ;  /* 0x0000056000007945 */ /* 0x000fe20003800200 */
[----:B------:R-:W-:Y:S02]  /*6f40*/  HADD2.F32 R21, -RZ, R28.H1_H1 ;  /* 0x3000001cff157230 */ /* 0x000fe40000004100 */
[--C-:B------:R-:W-:Y:S02]  /*6f50*/  HADD2.F32 R25, -RZ, R29.reuse.H0_H0 ;  /* 0x2000001dff197230 */ /* 0x100fe40000004100 */
[----:B------:R-:W-:Y:S02]  /*6f60*/  HADD2.F32 R28, -RZ, R30.H0_H0 ;  /* 0x2000001eff1c7230 */ /* 0x000fe40000004100 */
[--C-:B------:R-:W-:Y:S02]  /*6f70*/  HADD2.F32 R32, -RZ, R36.reuse.H0_H0 ;  /* 0x20000024ff207230 */ /* 0x100fe40000004100 */
[----:B------:R-:W-:Y:S02]  /*6f80*/  HADD2.F32 R33, -RZ, R36.H1_H1 ;  /* 0x30000024ff217230 */ /* 0x000fe40000004100 */
[----:B------:R-:W1:Y:S01]  /*6f90*/  LDTM.16dp256bit.x4 R4, tmem[UR4+0x20] ;  /* 0x00002004000479ee */ /* 0x000e620008120000 */
[----:B------:R-:W-:Y:S01]  /*6fa0*/  NOP ;  /* 0x0000000000007918 */ /* 0x000fe20000000000 */
[----:B------:R-:W-:Y:S01]  /*6fb0*/  R2UR UR4, R27 ;  /* 0x000000001b0472ca */ /* 0x000fe200000e0000 */
[----:B------:R-:W-:Y:S02]  /*6fc0*/  HADD2.F32 R27, -RZ, R29.H1_H1 ;  /* 0x3000001dff1b7230 */ /* 0x000fe40000004100 */
[----:B------:R-:W-:Y:S02]  /*6fd0*/  HADD2.F32 R29, -RZ, R30.H1_H1 ;  /* 0x3000001eff1d7230 */ /* 0x000fe40000004100 */
[--C-:B------:R-:W-:Y:S02]  /*6fe0*/  HADD2.F32 R30, -RZ, R31.reuse.H0_H0 ;  /* 0x2000001fff1e7230 */ /* 0x100fe40000004100 */
[----:B------:R-:W-:Y:S02]  /*6ff0*/  HADD2.F32 R31, -RZ, R31.H1_H1 ;  /* 0x3000001fff1f7230 */ /* 0x000fe40000004100 */
[--C-:B------:R-:W-:Y:S02]  /*7000*/  HADD2.F32 R34, -RZ, R37.reuse.H0_H0 ;  /* 0x20000025ff227230 */ /* 0x100fe40000004100 */
[----:B------:R-:W-:Y:S02]  /*7010*/  HADD2.F32 R35, -RZ, R37.H1_H1 ;  /* 0x30000025ff237230 */ /* 0x000fe40000004100 */
[----:B------:R-:W-:Y:S01]  /*7020*/  UIADD3 UR4, UPT, UPT, UR4, 0xc0, URZ ;  /* 0x000000c004047890 */ /* 0x000fe2000fffe0ff */
[--C-:B------:R-:W-:Y:S02]  /*7030*/  HADD2.F32 R36, -RZ, R38.reuse.H0_H0 ;  /* 0x20000026ff247230 */ /* 0x100fe40000004100 */
[----:B------:R-:W-:Y:S01]  /*7040*/  HADD2.F32 R37, -RZ, R38.H1_H1 ;  /* 0x30000026ff257230 */ /* 0x000fe20000004100 */
[----:B------:R-:W-:Y:S01]  /*7050*/  UPRMT UR4, UR54, 0x654, UR4 ;  /* 0x0000065436047896 */ /* 0x000fe20008000004 */
[--C-:B------:R-:W-:Y:S02]  /*7060*/  HADD2.F32 R38, -RZ, R39.reuse.H0_H0 ;  /* 0x20000027ff267230 */ /* 0x100fe40000004100 */
[----:B------:R-:W-:Y:S02]  /*7070*/  HADD2.F32 R39, -RZ, R39.H1_H1 ;  /* 0x30000027ff277230 */ /* 0x000fe40000004100 */
[C---:B-1----:R-:W-:Y:S01]  /*7080*/  FMUL R4, R24.reuse, R4 ;  /* 0x0000000418047220 */ /* 0x042fe20000400000 */
[C---:B------:R-:W-:Y:S01]  /*7090*/  FMUL R5, R24.reuse, R5 ;  /* 0x0000000518057220 */ /* 0x040fe20000400000 */
[C---:B------:R-:W-:Y:S01]  /*70a0*/  FMUL R6, R24.reuse, R6 ;  /* 0x0000000618067220 */ /* 0x040fe20000400000 */
[----:B------:R-:W-:Y:S01]  /*70b0*/  FMUL R7, R24, R7 ;  /* 0x0000000718077220 */ /* 0x000fe20000400000 */
[----:B------:R-:W-:Y:S01]  /*70c0*/  SYNCS.ARRIVE.TRANS64.RED.A1T0 RZ, [UR4], RZ ;  /* 0x000000ffffff79a7 */ /* 0x000fe20008100404 */
[C---:B------:R-:W-:Y:S01]  /*70d0*/  FFMA R4, R26.reuse, R20, R4 ;  /* 0x000000141a047223 */ /* 0x040fe20000000004 */
[C---:B------:R-:W-:Y:S01]  /*70e0*/  FFMA R5, R26.reuse, R21, R5 ;  /* 0x000000151a057223 */ /* 0x040fe20000000005 */
[C---:B------:R-:W-:Y:S01]  /*70f0*/  FFMA R6, R26.reuse, R25, R6 ;  /* 0x000000191a067223 */ /* 0x040fe20000000006 */
[----:B------:R-:W-:Y:S01]  /*7100*/  FFMA R7, R26, R27, R7 ;  /* 0x0000001b1a077223 */ /* 0x000fe20000000007 */
[C---:B------:R-:W-:Y:S01]  /*7110*/  FMUL R8, R24.reuse, R8 ;  /* 0x0000000818087220 */ /* 0x040fe20000400000 */
[C---:B------:R-:W-:Y:S01]  /*7120*/  FMUL R9, R24.reuse, R9 ;  /* 0x0000000918097220 */ /* 0x040fe20000400000 */
[----:B------:R-:W-:Y:S01]  /*7130*/  F2FP.F16.F32.PACK_AB R4, R5, R4 ;  /* 0x000000040504723e */ /* 0x000fe200000000ff */
[----:B------:R-:W-:Y:S01]  /*7140*/  FMUL R10, R24, R10 ;  /* 0x0000000a180a7220 */ /* 0x000fe20000400000 */
[----:B------:R-:W-:Y:S01]  /*7150*/  F2FP.F16.F32.PACK_AB R5, R7, R6 ;  /* 0x000000060705723e */ /* 0x000fe200000000ff */
[C---:B------:R-:W-:Y:S01]  /*7160*/  FFMA R8, R26.reuse, R28, R8 ;  /* 0x0000001c1a087223 */ /* 0x040fe20000000008 */
[----:B------:R-:W-:Y:S01]  /*7170*/  FFMA R9, R26, R29, R9 ;  /* 0x0000001d1a097223 */ /* 0x000fe20000000009 */
[C---:B------:R-:W-:Y:S01]  /*7180*/  FMUL R11, R24.reuse, R11 ;  /* 0x0000000b180b7220 */ /* 0x040fe20000400000 */
[C---:B------:R-:W-:Y:S01]  /*7190*/  FMUL R0, R24.reuse, R12 ;  /* 0x0000000c18007220 */ /* 0x040fe20000400000 */
[----:B------:R-:W-:Y:S01]  /*71a0*/  FMUL R2, R24, R13 ;  /* 0x0000000d18027220 */ /* 0x000fe20000400000 */
[----:B------:R-:W-:Y:S01]  /*71b0*/  FFMA R10, R26, R30, R10 ;  /* 0x0000001e1a0a7223 */ /* 0x000fe2000000000a */
[----:B------:R-:W-:Y:S01]  /*71c0*/  FMUL R3, R24, R14 ;  /* 0x0000000e18037220 */ /* 0x000fe20000400000 */
[----:B------:R-:W-:Y:S01]  /*71d0*/  F2FP.F16.F32.PACK_AB R6, R9, R8 ;  /* 0x000000080906723e */ /* 0x000fe200000000ff */
[----:B------:R-:W-:Y:S01]  /*71e0*/  FFMA R11, R26, R31, R11 ;  /* 0x0000001f1a0b7223 */ /* 0x000fe2000000000b */
[C---:B------:R-:W-:Y:S01]  /*71f0*/  FMUL R15, R24.reuse, R15 ;  /* 0x0000000f180f7220 */ /* 0x040fe20000400000 */
[----:B------:R-:W-:Y:S01]  /*7200*/  FMUL R12, R24, R16 ;  /* 0x00000010180c7220 */ /* 0x000fe20000400000 */
[----:B------:R-:W-:Y:S01]  /*7210*/  FFMA R0, R26, R32, R0 ;  /* 0x000000201a007223 */ /* 0x000fe20000000000 */
[----:B------:R-:W-:Y:S01]  /*7220*/  MOV R8, UR45 ;  /* 0x0000002d00087c02 */ /* 0x000fe20008000f00 */
[----:B------:R-:W-:Y:S01]  /*7230*/  FMUL R13, R24, R17 ;  /* 0x00000011180d7220 */ /* 0x000fe20000400000 */
[----:B------:R-:W-:Y:S01]  /*7240*/  FFMA R2, R26, R33, R2 ;  /* 0x000000211a027223 */ /* 0x000fe20000000002 */
[----:B------:R-:W-:Y:S01]  /*7250*/  FMUL R14, R24, R18 ;  /* 0x00000012180e7220 */ /* 0x000fe20000400000 */
[C---:B------:R-:W-:Y:S01]  /*7260*/  FFMA R3, R26.reuse, R34, R3 ;  /* 0x000000221a037223 */ /* 0x040fe20000000003 */
[----:B------:R-:W-:Y:S01]  /*7270*/  FFMA R15, R26, R35, R15 ;  /* 0x000000231a0f7223 */ /* 0x000fe2000000000f */
[----:B------:R-:W-:Y:S01]  /*7280*/  FMUL R19, R24, R19 ;  /* 0x0000001318137220 */ /* 0x000fe20000400000 */
[----:B------:R-:W-:Y:S01]  /*7290*/  FFMA R12, R26, R36, R12 ;  /* 0x000000241a0c7223 */ /* 0x000fe2000000000c */
        /* <DEDUP_REMOVED lines=22> */
[----:B------:R-:W-:Y:S02]  /*7400*/  ULEA UR5, UR45, UR44, 0xc ;  /* 0x0000002c2d057291 */ /* 0x000fe4000f8e60ff */
[----:B------:R-:W-:Y:S02]  /*7410*/  UIADD3 UR9, UPT, UPT, UR49, 0x20, URZ ;  /* 0x0000002031097890 */ /* 0x000fe4000fffe0ff */
[----:B------:R-:W-:Y:S01]  /*7420*/  UIADD3 UR8, UPT, UPT, UR5, 0x200, URZ ;  /* 0x0000020005087890 */ /* 0x000fe2000fffe0ff */
[----:B------:R-:W-:Y:S01]  /*7430*/  UMOV UR10, UR50 ;  /* 0x00000032000a7c82 */ /* 0x000fe20008000000 */
[----:B------:R-:W-:Y:S01]  /*7440*/  UMOV UR11, UR36 ;  /* 0x00000024000b7c82 */ /* 0x000fe20008000000 */
[----:B--2---:R-:W-:Y:S04]  /*7450*/  UIADD3 UR4, UP0, UPT, UR6, 0x680, URZ ;  /* 0x0000068006047890 */ /* 0x004fe8000ff1e0ff */
[----:B------:R-:W-:Y:S09]  /*7460*/  UIADD3.X UR5, UPT, UPT, URZ, UR7, URZ, UP0, !UPT ;  /* 0x00000007ff057290 */ /* 0x000ff200087fe4ff */
[----:B------:R2:W-:Y:S02]  /*7470*/  UTMASTG.3D [UR8], [UR4] ;  /* 0x00000008040073b5 */ /* 0x0005e40008010000 */
[----:B--2---:R0:W-:Y:S02]  /*7480*/  UTMACMDFLUSH ;  /* 0x00000000000079b7 */ /* 0x0041e40000000000 */
.L_x_113:
[----:B------:R-:W-:Y:S05]  /*7490*/  BSYNC.RECONVERGENT B0 ;  /* 0x0000000000007941 */ /* 0x000fea0003800200 */
.L_x_112:
[----:B------:R-:W-:Y:S01]  /*74a0*/  UIADD3 UR4, UPT, UPT, UR45, 0x1, URZ ;  /* 0x000000012d047890 */ /* 0x000fe2000fffe0ff */
[----:B------:R-:W-:Y:S03]  /*74b0*/  BSSY.RECONVERGENT B0, `(.L_x_114) ;  /* 0x0000008000007945 */ /* 0x000fe60003800200 */
[----:B------:R-:W-:Y:S04]  /*74c0*/  UISETP.NE.AND UP0, UPT, UR4, 0x3, UPT ;  /* 0x000000030400788c */ /* 0x000fe8000bf05270 */
[----:B------:R-:W-:Y:S02]  /*74d0*/  UISETP.EQ.XOR UP1, UPT, UR47, 0x3, !UP0 ;  /* 0x000000032f00788c */ /* 0x000fe4000c722a70 */
[----:B------:R-:W-:Y:S02]  /*74e0*/  USEL UR46, UR4, URZ, UP0 ;  /* 0x000000ff042e7287 */ /* 0x000fe40008000000 */
[----:B------:R-:W-:Y:S04]  /*74f0*/  USEL UR5, URZ, 0x1, !UP1 ;  /* 0x00000001ff057887 */ /* 0x000fe8000c800000 */
[----:B------:R-:W-:Y:S01]  /*7500*/  ULOP3.LUT UR55, UR55, UR5, URZ, 0x3c, !UPT ;  /* 0x0000000537377292 */ /* 0x000fe2000f8e3cff */
[----:B------:R-:W-:Y:S11]  /*7510*/  @P0 BRA `(.L_x_115) ;  /* 0x0000000000040947 */ /* 0x000ff60003800000 */
[----:B------:R-:W-:Y:S04]  /*7520*/  DEPBAR.LE SB0, 0x1 ;  /* 0x000080400000791a */ /* 0x000fe80000000000 */
.L_x_115:
[----:B------:R-:W-:Y:S05]  /*7530*/  BSYNC.RECONVERGENT B0 ;  /* 0x0000000000007941 */ /* 0x000fea0003800200 */
.L_x_114:
[----:B------:R-:W-:Y:S01]  /*7540*/  BAR.SYNC.DEFER_BLOCKING 0x1, 0x80 ;  /* 0x0042000000007b1d */ /* 0x000fe20000010000 */
[----:B------:R-:W-:Y:S01]  /*7550*/  UISETP.NE.AND UP0, UPT, UR53, -0x2, UPT ;  /* 0xfffffffe3500788c */ /* 0x000fe2000bf05270 */
[----:B------:R-:W-:Y:S08]  /*7560*/  IADD3 R22, PT, PT, R22, 0x1, RZ ;  /* 0x0000000116167810 */ /* 0x000ff00007ffe0ff */
[----:B------:R-:W-:Y:S05]  /*7570*/  BRA.U !UP0, `(.L_x_116) ;  /* 0x0000000108287547 */ /* 0x000fea000b800000 */
[----:B------:R-:W-:Y:S01]  /*7580*/  ISETP.NE.AND P0, PT, R61, RZ, PT ;  /* 0x000000ff3d00720c */ /* 0x000fe20003f05270 */
[----:B------:R-:W-:Y:S01]  /*7590*/  IMAD.U32 R2, RZ, RZ, UR52 ;  /* 0x00000034ff027e24 */ /* 0x000fe2000f8e00ff */
[----:B------:R-:W-:Y:S01]  /*75a0*/  UIADD3 UR4, UPT, UPT, UR52, 0x1, URZ ;  /* 0x0000000134047890 */ /* 0x000fe2000fffe0ff */
[----:B------:R-:W-:Y:S03]  /*75b0*/  IMAD.U32 R0, RZ, RZ, UR54 ;  /* 0x00000036ff007e24 */ /* 0x000fe6000f8e00ff */
[----:B------:R-:W-:Y:S04]  /*75c0*/  UISETP.NE.AND UP0, UPT, UR4, 0x3, UPT ;  /* 0x000000030400788c */ /* 0x000fe8000bf05270 */
[----:B------:R-:W-:Y:S03]  /*75d0*/  USEL UR52, UR4, URZ, UP0 ;  /* 0x000000ff04347287 */ /* 0x000fe60008000000 */
[----:B------:R-:W-:Y:S05]  /*75e0*/  @P0 LEA R2, R2, UR44, 0x3 ;  /* 0x0000002c02020c11 */ /* 0x000fea000f8e18ff */
[----:B------:R-:W-:Y:S05]  /*75f0*/  @P0 VIADD R2, R2, 0x58 ;  /* 0x0000005802020836 */ /* 0x000fea0000000000 */
[----:B------:R-:W-:Y:S04]  /*7600*/  @P0 PRMT R0, R0, 0x654, R2 ;  /* 0x0000065400000816 */ /* 0x000fe80000000002 */
[----:B------:R2:W-:Y:S03]  /*7610*/  @P0 SYNCS.ARRIVE.TRANS64.RED.A1T0 RZ, [R0+URZ], RZ ;  /* 0x000000ff00ff09a7 */ /* 0x0005e600081004ff */
.L_x_116:
[----:B------:R-:W-:Y:S01]  /*7620*/  R2UR UR6, R60 ;  /* 0x000000003c0672ca */ /* 0x000fe200000e0000 */
[----:B------:R-:W-:Y:S01]  /*7630*/  UIADD3 UR53, UPT, UPT, UR53, 0x2, URZ ;  /* 0x0000000235357890 */ /* 0x000fe2000fffe0ff */
[----:B------:R-:W-:Y:S02]  /*7640*/  R2UR UR5, R47 ;  /* 0x000000002f0572ca */ /* 0x000fe400000e0000 */
[----:B------:R-:W-:Y:S02]  /*7650*/  R2UR UR4, R48 ;  /* 0x00000000300472ca */ /* 0x000fe400000e0000 */
[----:B------:R-:W-:Y:S02]  /*7660*/  R2UR UR36, R58 ;  /* 0x000000003a2472ca */ /* 0x000fe400000e0000 */
[----:B------:R-:W-:Y:S02]  /*7670*/  ISETP.NE.AND P0, PT, R51, 0x2, PT ;  /* 0x000000023300780c */ /* 0x000fe40003f05270 */
[----:B------:R-:W-:Y:S02]  /*7680*/  ISETP.NE.AND P1, PT, R22, 0x4, PT ;  /* 0x000000041600780c */ /* 0x000fe40003f25270 */
[----:B------:R-:W-:Y:S01]  /*7690*/  SEL R2, RZ, 0x1, P0 ;  /* 0x00000001ff027807 */ /* 0x000fe20000000000 */
[----:B------:R-:W-:Y:S01]  /*76a0*/  UISETP.NE.AND UP0, UPT, UR6, URZ, UPT ;  /* 0x000000ff0600728c */ /* 0x000fe2000bf05270 */
[----:B--2---:R-:W-:Y:S01]  /*76b0*/  SEL R0, RZ, 0x1, P1 ;  /* 0x00000001ff007807 */ /* 0x004fe20000800000 */
[----:B------:R-:W-:Y:S01]  /*76c0*/  UIADD3 UR27, UPT, UPT, UR37, UR5, URZ ;  /* 0x00000005251b7290 */ /* 0x000fe2000fffe0ff */
[----:B------:R-:W-:Y:S01]  /*76d0*/  LOP3.LUT R52, R52, R2, RZ, 0x3c, !PT ;  /* 0x0000000234347212 */ /* 0x000fe200078e3cff */
[----:B------:R-:W-:Y:S01]  /*76e0*/  UIADD3 UR26, UPT, UPT, UR38, UR4, URZ ;  /* 0x00000004261a7290 */ /* 0x000fe2000fffe0ff */
[----:B------:R-:W-:Y:S02]  /*76f0*/  LOP3.LUT R53, R53, R0, RZ, 0x3c, !PT ;  /* 0x0000000035357212 */ /* 0x000fe400078e3cff */
[----:B------:R-:W-:Y:S02]  /*7700*/  SEL R51, R51, RZ, P0 ;  /* 0x000000ff33337207 */ /* 0x000fe40000000000 */
[----:B------:R-:W-:Y:S01]  /*7710*/  SEL R22, R22, RZ, P1 ;  /* 0x000000ff16167207 */ /* 0x000fe20000800000 */
[----:B------:R-:W-:Y:S06]  /*7720*/  BRA.U UP0, `(.L_x_117) ;  /* 0xffffffdd005c7547 */ /* 0x000fec000b83ffff */
[----:B------:R-:W-:-:S13]  /*7730*/  R2UR UR4, R49 ;  /* 0x00000000310472ca */ /* 0x000fda00000e0000 */
[----:B------:R-:W-:-:S09]  /*7740*/  UISETP.NE.AND UP0, UPT, UR4, URZ, UPT ;  /* 0x000000ff0400728c */ /* 0x000fd2000bf05270 */
[----:B------:R-:W-:Y:S05]  /*7750*/  BRA.U !UP0, `(.L_x_118) ;  /* 0x0000000108487547 */ /* 0x000fea000b800000 */
[----:B------:R-:W2:Y:S02]  /*7760*/  LDCU.64 UR4, c[0x0][0x890] ;  /* 0x00011200ff0477ac */ /* 0x000ea40008000a00 */
[----:B--2---:R-:W-:-:S04]  /*7770*/  UISETP.NE.U32.AND UP0, UPT, UR4, URZ, UPT ;  /* 0x000000ff0400728c */ /* 0x004fc8000bf05070 */
[----:B------:R-:W-:-:S09]  /*7780*/  UISETP.NE.AND.EX UP0, UPT, UR5, URZ, UPT, UP0 ;  /* 0x000000ff0500728c */ /* 0x000fd2000bf05300 */
[----:B------:R-:W-:Y:S05]  /*7790*/  BRA.U UP0, `(.L_x_119) ;  /* 0x00000001000c7547 */ /* 0x000fea000b800000 */
[----:B------:R-:W-:-:S13]  /*77a0*/  FSETP.NEU.AND P0, PT, R26, RZ, PT ;  /* 0x000000ff1a00720b */ /* 0x000fda0003f0d000 */
[----:B------:R-:W-:Y:S05]  /*77b0*/  @!P0 EXIT ;  /* 0x000000000000894d */ /* 0x000fea0003800000 */
[----:B------:R-:W-:Y:S05]  /*77c0*/  BRA `(.L_x_118) ;  /* 0x00000000002c7947 */ /* 0x000fea0003800000 */
.L_x_119:
[----:B------:R-:W-:Y:S01]  /*77d0*/  ISETP.NE.AND P0, PT, R50, RZ, PT ;  /* 0x000000ff3200720c */ /* 0x000fe20003f05270 */
[----:B------:R-:W-:-:S12]  /*77e0*/  BSSY.RECONVERGENT B0, `(.L_x_118) ;  /* 0x0000009000007945 */ /* 0x000fd80003800200 */
[----:B------:R-:W-:Y:S05]  /*77f0*/  @P0 BRA `(.L_x_120) ;  /* 0x0000000000140947 */ /* 0x000fea0003800000 */
[----:B------:R-:W2:Y:S02]  /*7800*/  LDCU.64 UR4, c[0x0][0x888] ;  /* 0x00011100ff0477ac */ /* 0x000ea40008000a00 */
[----:B--2---:R-:W-:-:S04]  /*7810*/  ISETP.NE.U32.AND P0, PT, RZ, UR4, PT ;  /* 0x00000004ff007c0c */ /* 0x004fc8000bf05070 */
[----:B------:R-:W-:-:S13]  /*7820*/  ISETP.NE.AND.EX P0, PT, RZ, UR5, PT, P0 ;  /* 0x00000005ff007c0c */ /* 0x000fda000bf05300 */
[----:B------:R-:W-:Y:S05]  /*7830*/  @!P0 EXIT ;  /* 0x000000000000894d */ /* 0x000fea0003800000 */
[----:B------:R-:W-:Y:S05]  /*7840*/  BRA `(.L_x_121) ;  /* 0x0000000000087947 */ /* 0x000fea0003800000 */
.L_x_120:
[----:B------:R-:W-:-:S13]  /*7850*/  FSETP.NEU.AND P0, PT, R26, RZ, PT ;  /* 0x000000ff1a00720b */ /* 0x000fda0003f0d000 */
[----:B------:R-:W-:Y:S05]  /*7860*/  @!P0 EXIT ;  /* 0x000000000000894d */ /* 0x000fea0003800000 */
.L_x_121:
[----:B------:R-:W-:Y:S05]  /*7870*/  BSYNC.RECONVERGENT B0 ;  /* 0x0000000000007941 */ /* 0x000fea0003800200 */
.L_x_118:
[----:B------:R-:W-:Y:S01]  /*7880*/  ULEA UR4, UR52, UR44, 0x3 ;  /* 0x0000002c34047291 */ /* 0x000fe2000f8e18ff */
[----:B------:R-:W-:-:S04]  /*7890*/  DEPBAR.LE SB0, 0x0 ;  /* 0x000080000000791a */ /* 0x000fc80000000000 */
[----:B------:R-:W-:-:S04]  /*78a0*/  UIADD3 UR4, UPT, UPT, UR4, 0x58, URZ ;  /* 0x0000005804047890 */ /* 0x000fc8000fffe0ff */
[----:B------:R-:W-:-:S09]  /*78b0*/  UPRMT UR4, UR54, 0x654, UR4 ;  /* 0x0000065436047896 */ /* 0x000fd20008000004 */
[----:B------:R-:W-:Y:S01]  /*78c0*/  SYNCS.ARRIVE.TRANS64.RED.A1T0 RZ, [UR4], RZ ;  /* 0x000000ffffff79a7 */ /* 0x000fe20008100404 */
[----:B------:R-:W-:Y:S05]  /*78d0*/  EXIT ;  /* 0x000000000000794d */ /* 0x000fea0003800000 */
.L_x_24:
[----:B---3--:R3:W4:Y:S02]  /*78e0*/  SYNCS.PHASECHK.TRANS64.TRYWAIT P0, [R0+URZ+0xf0], R2 ;  /* 0x0000f002000075a7 */ /* 0x00872400080011ff */
[----:B----4-:R-:W-:Y:S05]  /*78f0*/  @!P0 NANOSLEEP.SYNCS 0x989680 ;  /* 0x009896800000895d */ /* 0x010fea0003900000 */
[----:B------:R-:W4:Y:S02]  /*7900*/  @!P0 SYNCS.PHASECHK.TRANS64 P0, [R0+URZ+0xf0], R2 ;  /* 0x0000f002000085a7 */ /* 0x000f2400080010ff */
[----:B----4-:R-:W-:Y:S05]  /*7910*/  @!P0 BRA `(.L_x_24) ;  /* 0xfffffffc00f08947 */ /* 0x010fea000383ffff */
[----:B------:R-:W-:Y:S05]  /*7920*/  BRA `(.L_x_122) ;  /* 0xffffff9c00d07947 */ /* 0x000fea000383ffff */
.L_x_27:
[----:B--2---:R-:W-:-:S07]  /*7930*/  MOV R0, UR33 ;  /* 0x0000002100007c02 */ /* 0x004fce0008000f00 */
.L_x_123:
[----:B--2---:R2:W3:Y:S02]  /*7940*/  SYNCS.PHASECHK.TRANS64.TRYWAIT P0, [R0+URZ+0x20], R3 ;  /* 0x00002003000075a7 */ /* 0x0044e400080011ff */
[----:B---3--:R-:W-:Y:S05]  /*7950*/  @!P0 NANOSLEEP.SYNCS 0x989680 ;  /* 0x009896800000895d */ /* 0x008fea0003900000 */
[----:B------:R-:W3:Y:S02]  /*7960*/  @!P0 SYNCS.PHASECHK.TRANS64 P0, [R0+URZ+0x20], R3 ;  /* 0x00002003000085a7 */ /* 0x000ee400080010ff */
[----:B---3--:R-:W-:Y:S05]  /*7970*/  @!P0 BRA `(.L_x_123) ;  /* 0xfffffffc00f08947 */ /* 0x008fea000383ffff */
[----:B------:R-:W-:Y:S05]  /*7980*/  BRA `(.L_x_26) ;  /* 0xffffffa000187947 */ /* 0x000fea000383ffff */
.L_x_34:
[----:B-1----:R-:W-:-:S07]  /*7990*/  MOV R0, UR33 ;  /* 0x0000002100007c02 */ /* 0x002fce0008000f00 */
.L_x_124:
[----:B-1----:R1:W2:Y:S02]  /*79a0*/  SYNCS.PHASECHK.TRANS64.TRYWAIT P0, [R0+URZ+0x20], R3 ;  /* 0x00002003000075a7 */ /* 0x0022a400080011ff */
[----:B--2---:R-:W-:Y:S05]  /*79b0*/  @!P0 NANOSLEEP.SYNCS 0x989680 ;  /* 0x009896800000895d */ /* 0x004fea0003900000 */
[----:B------:R-:W2:Y:S02]  /*79c0*/  @!P0 SYNCS.PHASECHK.TRANS64 P0, [R0+URZ+0x20], R3 ;  /* 0x00002003000085a7 */ /* 0x000ea400080010ff */
[----:B--2---:R-:W-:Y:S05]  /*79d0*/  @!P0 BRA `(.L_x_124) ;  /* 0xfffffffc00f08947 */ /* 0x004fea000383ffff */
[----:B------:R-:W-:Y:S05]  /*79e0*/  BRA `(.L_x_33) ;  /* 0xffffffa400087947 */ /* 0x000fea000383ffff */
.L_x_39:
[----:B-1----:R1:W2:Y:S02]  /*79f0*/  SYNCS.PHASECHK.TRANS64.TRYWAIT P0, [R3+URZ+0x80], R0 ;  /* 0x00008000030075a7 */ /* 0x0022a400080011ff */
[----:B--2---:R-:W-:Y:S05]  /*7a00*/  @!P0 NANOSLEEP.SYNCS 0x989680 ;  /* 0x009896800000895d */ /* 0x004fea0003900000 */
[----:B------:R-:W2:Y:S02]  /*7a10*/  @!P0 SYNCS.PHASECHK.TRANS64 P0, [R3+URZ+0x80], R0 ;  /* 0x00008000030085a7 */ /* 0x000ea400080010ff */
[----:B--2---:R-:W-:Y:S05]  /*7a20*/  @!P0 BRA `(.L_x_39) ;  /* 0xfffffffc00f08947 */ /* 0x004fea000383ffff */
[----:B------:R-:W-:Y:S05]  /*7a30*/  BRA `(.L_x_125) ;  /* 0xffffffa400d87947 */ /* 0x000fea000383ffff */
.L_x_43:
[----:B------:R-:W-:-:S07]  /*7a40*/  MOV R0, UR4 ;  /* 0x0000000400007c02 */ /* 0x000fce0008000f00 */
.L_x_126:
[----:B-1----:R1:W2:Y:S02]  /*7a50*/  SYNCS.PHASECHK.TRANS64.TRYWAIT P0, [R0+URZ], R2 ;  /* 0x00000002000075a7 */ /* 0x0022a400080011ff */
[----:B--2---:R-:W-:Y:S05]  /*7a60*/  @!P0 NANOSLEEP.SYNCS 0x989680 ;  /* 0x009896800000895d */ /* 0x004fea0003900000 */
[----:B------:R-:W2:Y:S02]  /*7a70*/  @!P0 SYNCS.PHASECHK.TRANS64 P0, [R0+URZ], R2 ;  /* 0x00000002000085a7 */ /* 0x000ea400080010ff */
[----:B--2---:R-:W-:Y:S05]  /*7a80*/  @!P0 BRA `(.L_x_126) ;  /* 0xfffffffc00f08947 */ /* 0x004fea000383ffff */
[----:B------:R-:W-:Y:S05]  /*7a90*/  BRA `(.L_x_127) ;  /* 0xffffffac00847947 */ /* 0x000fea000383ffff */
.L_x_44:
[----:B------:R-:W-:-:S07]  /*7aa0*/  MOV R0, UR5 ;  /* 0x0000000500007c02 */ /* 0x000fce0008000f00 */
.L_x_128:
[----:B-1----:R1:W2:Y:S02]  /*7ab0*/  SYNCS.PHASECHK.TRANS64.TRYWAIT P0, [R0+URZ], R3 ;  /* 0x00000003000075a7 */ /* 0x0022a400080011ff */
[----:B--2---:R-:W-:Y:S05]  /*7ac0*/  @!P0 NANOSLEEP.SYNCS 0x989680 ;  /* 0x009896800000895d */ /* 0x004fea0003900000 */
[----:B------:R-:W2:Y:S02]  /*7ad0*/  @!P0 SYNCS.PHASECHK.TRANS64 P0, [R0+URZ], R3 ;  /* 0x00000003000085a7 */ /* 0x000ea400080010ff */
[----:B--2---:R-:W-:Y:S05]  /*7ae0*/  @!P0 BRA `(.L_x_128) ;  /* 0xfffffffc00f08947 */ /* 0x004fea000383ffff */
[----:B------:R-:W-:Y:S05]  /*7af0*/  BRA `(.L_x_129) ;  /* 0xffffffac00907947 */ /* 0x000fea000383ffff */
.L_x_45:
[----:B------:R-:W-:-:S07]  /*7b00*/  MOV R0, UR5 ;  /* 0x0000000500007c02 */ /* 0x000fce0008000f00 */
.L_x_130:
[----:B-1----:R1:W2:Y:S02]  /*7b10*/  SYNCS.PHASECHK.TRANS64.TRYWAIT P0, [R0+URZ], R3 ;  /* 0x00000003000075a7 */ /* 0x0022a400080011ff */
[----:B--2---:R-:W-:Y:S05]  /*7b20*/  @!P0 NANOSLEEP.SYNCS 0x989680 ;  /* 0x009896800000895d */ /* 0x004fea0003900000 */
[----:B------:R-:W2:Y:S02]  /*7b30*/  @!P0 SYNCS.PHASECHK.TRANS64 P0, [R0+URZ], R3 ;  /* 0x00000003000085a7 */ /* 0x000ea400080010ff */
[----:B--2---:R-:W-:Y:S05]  /*7b40*/  @!P0 BRA `(.L_x_130) ;  /* 0xfffffffc00f08947 */ /* 0x004fea000383ffff */
[----:B------:R-:W-:Y:S05]  /*7b50*/  BRA `(.L_x_131) ;  /* 0xffffffac009c7947 */ /* 0x000fea000383ffff */
.L_x_48:
[----:B--2---:R2:W3:Y:S02]  /*7b60*/  SYNCS.PHASECHK.TRANS64.TRYWAIT P0, [R2+URZ+0xe0], R4 ;  /* 0x0000e004020075a7 */ /* 0x0044e400080011ff */
[----:B---3--:R-:W-:Y:S05]  /*7b70*/  @!P0 NANOSLEEP.SYNCS 0x989680 ;  /* 0x009896800000895d */ /* 0x008fea0003900000 */
[----:B------:R-:W3:Y:S02]  /*7b80*/  @!P0 SYNCS.PHASECHK.TRANS64 P0, [R2+URZ+0xe0], R4 ;  /* 0x0000e004020085a7 */ /* 0x000ee400080010ff */
[----:B---3--:R-:W-:Y:S05]  /*7b90*/  @!P0 BRA `(.L_x_48) ;  /* 0xfffffffc00f08947 */ /* 0x008fea000383ffff */
[----:B------:R-:W-:Y:S05]  /*7ba0*/  BRA `(.L_x_132) ;  /* 0xffffffac00f87947 */ /* 0x000fea000383ffff */
.L_x_49:
[----:B------:R-:W-:-:S07]  /*7bb0*/  MOV R2, UR4 ;  /* 0x0000000400027c02 */ /* 0x000fce0008000f00 */
.L_x_133:
[----:B--2---:R2:W3:Y:S02]  /*7bc0*/  SYNCS.PHASECHK.TRANS64.TRYWAIT P0, [R2+URZ+0x90], R5 ;  /* 0x00009005020075a7 */ /* 0x0044e400080011ff */
[----:B---3--:R-:W-:Y:S05]  /*7bd0*/  @!P0 NANOSLEEP.SYNCS 0x989680 ;  /* 0x009896800000895d */ /* 0x008fea0003900000 */
[----:B------:R-:W3:Y:S02]  /*7be0*/  @!P0 SYNCS.PHASECHK.TRANS64 P0, [R2+URZ+0x90], R5 ;  /* 0x00009005020085a7 */ /* 0x000ee400080010ff */
[----:B---3--:R-:W-:Y:S05]  /*7bf0*/  @!P0 BRA `(.L_x_133) ;  /* 0xfffffffc00f08947 */ /* 0x008fea000383ffff */
[----:B------:R-:W-:Y:S05]  /*7c00*/  BRA `(.L_x_134) ;  /* 0xffffffb000087947 */ /* 0x000fea000383ffff */
.L_x_50:
[----:B--2---:R2:W3:Y:S02]  /*7c10*/  SYNCS.PHASECHK.TRANS64.TRYWAIT P1, [R2+URZ+0x80], R4 ;  /* 0x00008004020075a7 */ /* 0x0044e400080211ff */
[----:B---3--:R-:W-:Y:S05]  /*7c20*/  @!P1 NANOSLEEP.SYNCS 0x989680 ;  /* 0x009896800000995d */ /* 0x008fea0003900000 */
[----:B------:R-:W3:Y:S02]  /*7c30*/  @!P1 SYNCS.PHASECHK.TRANS64 P1, [R2+URZ+0x80], R4 ;  /* 0x00008004020095a7 */ /* 0x000ee400080210ff */
[----:B---3--:R-:W-:Y:S05]  /*7c40*/  @!P1 BRA `(.L_x_50) ;  /* 0xfffffffc00f09947 */ /* 0x008fea000383ffff */
[----:B------:R-:W-:Y:S05]  /*7c50*/  BRA `(.L_x_135) ;  /* 0xffffffb000387947 */ /* 0x000fea000383ffff */
.L_x_53:
[----:B------:R-:W-:-:S07]  /*7c60*/  MOV R0, UR4 ;  /* 0x0000000400007c02 */ /* 0x000fce0008000f00 */
.L_x_136:
[----:B--2---:R2:W3:Y:S02]  /*7c70*/  SYNCS.PHASECHK.TRANS64.TRYWAIT P0, [R0+URZ+0x90], R2 ;  /* 0x00009002000075a7 */ /* 0x0044e400080011ff */
[----:B---3--:R-:W-:Y:S05]  /*7c80*/  @!P0 NANOSLEEP.SYNCS 0x989680 ;  /* 0x009896800000895d */ /* 0x008fea0003900000 */
[----:B------:R-:W3:Y:S02]  /*7c90*/  @!P0 SYNCS.PHASECHK.TRANS64 P0, [R0+URZ+0x90], R2 ;  /* 0x00009002000085a7 */ /* 0x000ee400080010ff */
[----:B---3--:R-:W-:Y:S05]  /*7ca0*/  @!P0 BRA `(.L_x_136) ;  /* 0xfffffffc00f08947 */ /* 0x008fea000383ffff */
[----:B------:R-:W-:Y:S05]  /*7cb0*/  BRA `(.L_x_52) ;  /* 0xffffffb0008c7947 */ /* 0x000fea000383ffff */
.L_x_60:
[----:B-1----:R1:W2:Y:S02]  /*7cc0*/  SYNCS.PHASECHK.TRANS64.TRYWAIT P1, [R0+URZ+0x80], R2 ;  /* 0x00008002000075a7 */ /* 0x0022a400080211ff */
[----:B--2---:R-:W-:Y:S05]  /*7cd0*/  @!P1 NANOSLEEP.SYNCS 0x989680 ;  /* 0x009896800000995d */ /* 0x004fea0003900000 */
[----:B------:R-:W2:Y:S02]  /*7ce0*/  @!P1 SYNCS.PHASECHK.TRANS64 P1, [R0+URZ+0x80], R2 ;  /* 0x00008002000095a7 */ /* 0x000ea400080210ff */
[----:B--2---:R-:W-:Y:S05]  /*7cf0*/  @!P1 BRA `(.L_x_60) ;  /* 0xfffffffc00f09947 */ /* 0x004fea000383ffff */
[----:B------:R-:W-:Y:S05]  /*7d00*/  BRA `(.L_x_137) ;  /* 0xffffffb800207947 */ /* 0x000fea000383ffff */
.L_x_61:
[----:B------:R-:W-:-:S07]  /*7d10*/  MOV R2, UR46 ;  /* 0x0000002e00027c02 */ /* 0x000fce0008000f00 */
.L_x_138:
[----:B-1----:R1:W2:Y:S02]  /*7d20*/  SYNCS.PHASECHK.TRANS64.TRYWAIT P0, [R2+URZ+0xc0], R0 ;  /* 0x0000c000020075a7 */ /* 0x0022a400080011ff */
[----:B--2---:R-:W-:Y:S05]  /*7d30*/  @!P0 NANOSLEEP.SYNCS 0x989680 ;  /* 0x009896800000895d */ /* 0x004fea0003900000 */
[----:B------:R-:W2:Y:S02]  /*7d40*/  @!P0 SYNCS.PHASECHK.TRANS64 P0, [R2+URZ+0xc0], R0 ;  /* 0x0000c000020085a7 */ /* 0x000ea400080010ff */
[----:B--2---:R-:W-:Y:S05]  /*7d50*/  @!P0 BRA `(.L_x_138) ;  /* 0xfffffffc00f08947 */ /* 0x004fea000383ffff */
[----:B------:R-:W-:Y:S05]  /*7d60*/  BRA `(.L_x_139) ;  /* 0xffffffb800707947 */ /* 0x000fea000383ffff */
.L_x_64:
[----:B------:R-:W-:Y:S07]  /*7d70*/  MOV R0, UR7 ;  /* 0x0000000700007c02 */ /* 0x000fee0008000f00 */
.L_x_140:
[----:B-1----:R1:W2:Y:S02]  /*7d80*/  SYNCS.PHASECHK.TRANS64.TRYWAIT P0, [R0+URZ], R2 ;  /* 0x00000002000075a7 */ /* 0x0022a400080011ff */
[----:B--2---:R-:W-:Y:S05]  /*7d90*/  @!P0 NANOSLEEP.SYNCS 0x989680 ;  /* 0x009896800000895d */ /* 0x004fea0003900000 */
[----:B------:R-:W2:Y:S02]  /*7da0*/  @!P0 SYNCS.PHASECHK.TRANS64 P0, [R0+URZ], R2 ;  /* 0x00000002000085a7 */ /* 0x000ea400080010ff */
[----:B--2---:R-:W-:Y:S05]  /*7db0*/  @!P0 BRA `(.L_x_140) ;  /* 0xfffffffc00f08947 */ /* 0x004fea000383ffff */
[----:B------:R-:W-:Y:S05]  /*7dc0*/  BRA `(.L_x_63) ;  /* 0xffffffb8008c7947 */ /* 0x000fea000383ffff */
.L_x_67:
[----:B------:R-:W-:-:S07]  /*7dd0*/  MOV R0, UR4 ;  /* 0x0000000400007c02 */ /* 0x000fce0008000f00 */
.L_x_141:
[----:B--2---:R2:W4:Y:S02]  /*7de0*/  SYNCS.PHASECHK.TRANS64.TRYWAIT P0, [R0+URZ], R2 ;  /* 0x00000002000075a7 */ /* 0x00452400080011ff */
[----:B----4-:R-:W-:Y:S05]  /*7df0*/  @!P0 NANOSLEEP.SYNCS 0x989680 ;  /* 0x009896800000895d */ /* 0x010fea0003900000 */
[----:B------:R-:W4:Y:S02]  /*7e00*/  @!P0 SYNCS.PHASECHK.TRANS64 P0, [R0+URZ], R2 ;  /* 0x00000002000085a7 */ /* 0x000f2400080010ff */
[----:B----4-:R-:W-:Y:S05]  /*7e10*/  @!P0 BRA `(.L_x_141) ;  /* 0xfffffffc00f08947 */ /* 0x010fea000383ffff */
[----:B------:R-:W-:Y:S05]  /*7e20*/  BRA `(.L_x_142) ;  /* 0xffffffbc00b87947 */ /* 0x000fea000383ffff */
.L_x_68:
[----:B------:R-:W-:-:S07]  /*7e30*/  MOV R0, UR5 ;  /* 0x0000000500007c02 */ /* 0x000fce0008000f00 */
.L_x_143:
[----:B-1----:R1:W2:Y:S02]  /*7e40*/  SYNCS.PHASECHK.TRANS64.TRYWAIT P0, [R0+URZ], R3 ;  /* 0x00000003000075a7 */ /* 0x0022a400080011ff */
[----:B--2---:R-:W-:Y:S05]  /*7e50*/  @!P0 NANOSLEEP.SYNCS 0x989680 ;  /* 0x009896800000895d */ /* 0x004fea0003900000 */
[----:B------:R-:W2:Y:S02]  /*7e60*/  @!P0 SYNCS.PHASECHK.TRANS64 P0, [R0+URZ], R3 ;  /* 0x00000003000085a7 */ /* 0x000ea400080010ff */
[----:B--2---:R-:W-:Y:S05]  /*7e70*/  @!P0 BRA `(.L_x_143) ;  /* 0xfffffffc00f08947 */ /* 0x004fea000383ffff */
[----:B------:R-:W-:Y:S05]  /*7e80*/  BRA `(.L_x_144) ;  /* 0xffffffbc00c47947 */ /* 0x000fea000383ffff */
.L_x_69:
[----:B------:R-:W-:-:S07]  /*7e90*/  MOV R0, UR5 ;  /* 0x0000000500007c02 */ /* 0x000fce0008000f00 */
.L_x_145:
[----:B-1----:R1:W2:Y:S02]  /*7ea0*/  SYNCS.PHASECHK.TRANS64.TRYWAIT P0, [R0+URZ], R3 ;  /* 0x00000003000075a7 */ /* 0x0022a400080011ff */
[----:B--2---:R-:W-:Y:S05]  /*7eb0*/  @!P0 NANOSLEEP.SYNCS 0x989680 ;  /* 0x009896800000895d */ /* 0x004fea0003900000 */
[----:B------:R-:W2:Y:S02]  /*7ec0*/  @!P0 SYNCS.PHASECHK.TRANS64 P0, [R0+URZ], R3 ;  /* 0x00000003000085a7 */ /* 0x000ea400080010ff */
[----:B--2---:R-:W-:Y:S05]  /*7ed0*/  @!P0 BRA `(.L_x_145) ;  /* 0xfffffffc00f08947 */ /* 0x004fea000383ffff */
[----:B------:R-:W-:Y:S05]  /*7ee0*/  BRA `(.L_x_146) ;  /* 0xffffffbc00d07947 */ /* 0x000fea000383ffff */
.L_x_70:
[----:B-1----:R-:W-:-:S07]  /*7ef0*/  MOV R0, UR4 ;  /* 0x0000000400007c02 */ /* 0x002fce0008000f00 */
.L_x_147:
[----:B-1----:R1:W2:Y:S02]  /*7f00*/  SYNCS.PHASECHK.TRANS64.TRYWAIT P0, [R0+URZ], R2 ;  /* 0x00000002000075a7 */ /* 0x0022a400080011ff */
[----:B--2---:R-:W-:Y:S05]  /*7f10*/  @!P0 NANOSLEEP.SYNCS 0x989680 ;  /* 0x009896800000895d */ /* 0x004fea0003900000 */
[----:B------:R-:W2:Y:S02]  /*7f20*/  @!P0 SYNCS.PHASECHK.TRANS64 P0, [R0+URZ], R2 ;  /* 0x00000002000085a7 */ /* 0x000ea400080010ff */
[----:B--2---:R-:W-:Y:S05]  /*7f30*/  @!P0 BRA `(.L_x_147) ;  /* 0xfffffffc00f08947 */ /* 0x004fea000383ffff */
[----:B------:R-:W-:Y:S05]  /*7f40*/  BRA `(.L_x_148) ;  /* 0xffffffbc00dc7947 */ /* 0x000fea000383ffff */
.L_x_75:
[----:B--2---:R2:W3:Y:S02]  /*7f50*/  SYNCS.PHASECHK.TRANS64.TRYWAIT P0, [R8+URZ+0x80], R0 ;  /* 0x00008000080075a7 */ /* 0x0044e400080011ff */
[----:B---3--:R-:W-:Y:S05]  /*7f60*/  @!P0 NANOSLEEP.SYNCS 0x989680 ;  /* 0x009896800000895d */ /* 0x008fea0003900000 */
[----:B------:R-:W3:Y:S02]  /*7f70*/  @!P0 SYNCS.PHASECHK.TRANS64 P0, [R8+URZ+0x80], R0 ;  /* 0x00008000080085a7 */ /* 0x000ee400080010ff */
[----:B---3--:R-:W-:Y:S05]  /*7f80*/  @!P0 BRA `(.L_x_75) ;  /* 0xfffffffc00f08947 */ /* 0x008fea000383ffff */
[----:B------:R-:W-:Y:S05]  /*7f90*/  BRA `(.L_x_149) ;  /* 0xffffffc400007947 */ /* 0x000fea000383ffff */
.L_x_78:
[----:B--2---:R-:W-:Y:S07]  /*7fa0*/  MOV R0, UR24 ;  /* 0x0000001800007c02 */ /* 0x004fee0008000f00 */
.L_x_150:
[----:B--2---:R2:W3:Y:S02]  /*7fb0*/  SYNCS.PHASECHK.TRANS64.TRYWAIT P1, [R0+URZ+0x78], R2 ;  /* 0x00007802000075a7 */ /* 0x0044e400080211ff */
[----:B---3--:R-:W-:Y:S05]  /*7fc0*/  @!P1 NANOSLEEP.SYNCS 0x989680 ;  /* 0x009896800000995d */ /* 0x008fea0003900000 */
[----:B------:R-:W3:Y:S02]  /*7fd0*/  @!P1 SYNCS.PHASECHK.TRANS64 P1, [R0+URZ+0x78], R2 ;  /* 0x00007802000095a7 */ /* 0x000ee400080210ff */
[----:B---3--:R-:W-:Y:S05]  /*7fe0*/  @!P1 BRA `(.L_x_150) ;  /* 0xfffffffc00f09947 */ /* 0x008fea000383ffff */
[----:B------:R-:W-:Y:S05]  /*7ff0*/  BRA `(.L_x_77) ;  /* 0xffffffc800787947 */ /* 0x000fea000383ffff */
.L_x_81:
[----:B------:R-:W-:Y:S07]  /*8000*/  MOV R0, UR4 ;  /* 0x0000000400007c02 */ /* 0x000fee0008000f00 */
.L_x_151:
[----:B--2---:R2:W3:Y:S02]  /*8010*/  SYNCS.PHASECHK.TRANS64.TRYWAIT P0, [R0+URZ+0x58], R2 ;  /* 0x00005802000075a7 */ /* 0x0044e400080011ff */
[----:B---3--:R-:W-:Y:S05]  /*8020*/  @!P0 NANOSLEEP.SYNCS 0x989680 ;  /* 0x009896800000895d */ /* 0x008fea0003900000 */
[----:B------:R-:W3:Y:S02]  /*8030*/  @!P0 SYNCS.PHASECHK.TRANS64 P0, [R0+URZ+0x58], R2 ;  /* 0x00005802000085a7 */ /* 0x000ee400080010ff */
[----:B---3--:R-:W-:Y:S05]  /*8040*/  @!P0 BRA `(.L_x_151) ;  /* 0xfffffffc00f08947 */ /* 0x008fea000383ffff */
[----:B------:R-:W-:Y:S05]  /*8050*/  BRA `(.L_x_152) ;  /* 0xffffffc800d47947 */ /* 0x000fea000383ffff */
.L_x_82:
[----:B------:R-:W-:Y:S07]  /*8060*/  MOV R2, UR5 ;  /* 0x0000000500027c02 */ /* 0x000fee0008000f00 */
.L_x_153:
[----:B--2---:R2:W3:Y:S02]  /*8070*/  SYNCS.PHASECHK.TRANS64.TRYWAIT P0, [R2+URZ+0x58], R0 ;  /* 0x00005800020075a7 */ /* 0x0044e400080011ff */
[----:B---3--:R-:W-:Y:S05]  /*8080*/  @!P0 NANOSLEEP.SYNCS 0x989680 ;  /* 0x009896800000895d */ /* 0x008fea0003900000 */
[----:B------:R-:W3:Y:S02]  /*8090*/  @!P0 SYNCS.PHASECHK.TRANS64 P0, [R2+URZ+0x58], R0 ;  /* 0x00005800020085a7 */ /* 0x000ee400080010ff */
[----:B---3--:R-:W-:Y:S05]  /*80a0*/  @!P0 BRA `(.L_x_153) ;  /* 0xfffffffc00f08947 */ /* 0x008fea000383ffff */
[----:B------:R-:W-:Y:S05]  /*80b0*/  BRA `(.L_x_154) ;  /* 0xffffffcc003c7947 */ /* 0x000fea000383ffff */
.L_x_84:
[----:B------:R-:W-:-:S07]  /*80c0*/  MOV R0, UR4 ;  /* 0x0000000400007c02 */ /* 0x000fce0008000f00 */
.L_x_155:
[----:B---3--:R3:W4:Y:S02]  /*80d0*/  SYNCS.PHASECHK.TRANS64.TRYWAIT P0, [R0+URZ], R2 ;  /* 0x00000002000075a7 */ /* 0x00872400080011ff */
[----:B----4-:R-:W-:Y:S05]  /*80e0*/  @!P0 NANOSLEEP.SYNCS 0x989680 ;  /* 0x009896800000895d */ /* 0x010fea0003900000 */
[----:B------:R-:W4:Y:S02]  /*80f0*/  @!P0 SYNCS.PHASECHK.TRANS64 P0, [R0+URZ], R2 ;  /* 0x00000002000085a7 */ /* 0x000f2400080010ff */
[----:B----4-:R-:W-:Y:S05]  /*8100*/  @!P0 BRA `(.L_x_155) ;  /* 0xfffffffc00f08947 */ /* 0x010fea000383ffff */
[----:B------:R-:W-:Y:S05]  /*8110*/  BRA `(.L_x_156) ;  /* 0xffffffcc00d07947 */ /* 0x000fea000383ffff */
.L_x_85:
[----:B------:R-:W-:-:S07]  /*8120*/  MOV R0, UR5 ;  /* 0x0000000500007c02 */ /* 0x000fce0008000f00 */
.L_x_157:
[----:B--2---:R2:W3:Y:S02]  /*8130*/  SYNCS.PHASECHK.TRANS64.TRYWAIT P0, [R0+URZ], R2 ;  /* 0x00000002000075a7 */ /* 0x0044e400080011ff */
[----:B---3--:R-:W-:Y:S05]  /*8140*/  @!P0 NANOSLEEP.SYNCS 0x989680 ;  /* 0x009896800000895d */ /* 0x008fea0003900000 */
[----:B------:R-:W3:Y:S02]  /*8150*/  @!P0 SYNCS.PHASECHK.TRANS64 P0, [R0+URZ], R2 ;  /* 0x00000002000085a7 */ /* 0x000ee400080010ff */
[----:B---3--:R-:W-:Y:S05]  /*8160*/  @!P0 BRA `(.L_x_157) ;  /* 0xfffffffc00f08947 */ /* 0x008fea000383ffff */
[----:B------:R-:W-:Y:S05]  /*8170*/  BRA `(.L_x_158) ;  /* 0xffffffcc00dc7947 */ /* 0x000fea000383ffff */
.L_x_87:
[----:B-1----:R1:W2:Y:S02]  /*8180*/  SYNCS.PHASECHK.TRANS64.TRYWAIT P0, [R0+URZ+0x80], R2 ;  /* 0x00008002000075a7 */ /* 0x0022a400080011ff */
[----:B--2---:R-:W-:Y:S05]  /*8190*/  @!P0 NANOSLEEP.SYNCS 0x989680 ;  /* 0x009896800000895d */ /* 0x004fea0003900000 */
[----:B------:R-:W2:Y:S02]  /*81a0*/  @!P0 SYNCS.PHASECHK.TRANS64 P0, [R0+URZ+0x80], R2 ;  /* 0x00008002000085a7 */ /* 0x000ea400080010ff */
[----:B--2---:R-:W-:Y:S05]  /*81b0*/  @!P0 BRA `(.L_x_87) ;  /* 0xfffffffc00f08947 */ /* 0x004fea000383ffff */
[----:B------:R-:W-:Y:S05]  /*81c0*/  BRA `(.L_x_159) ;  /* 0xffffffd000c87947 */ /* 0x000fea000383ffff */
.L_x_97:
[----:B-1----:R1:W3:Y:S02]  /*81d0*/  SYNCS.PHASECHK.TRANS64.TRYWAIT P1, [R2+URZ+0x40], R4 ;  /* 0x00004004020075a7 */ /* 0x0022e400080211ff */
[----:B---3--:R-:W-:Y:S05]  /*81e0*/  @!P1 NANOSLEEP.SYNCS 0x989680 ;  /* 0x009896800000995d */ /* 0x008fea0003900000 */
[----:B------:R-:W3:Y:S02]  /*81f0*/  @!P1 SYNCS.PHASECHK.TRANS64 P1, [R2+URZ+0x40], R4 ;  /* 0x00004004020095a7 */ /* 0x000ee400080210ff */
[----:B---3--:R-:W-:Y:S05]  /*8200*/  @!P1 BRA `(.L_x_97) ;  /* 0xfffffffc00f09947 */ /* 0x008fea000383ffff */
[----:B------:R-:W-:Y:S05]  /*8210*/  BRA `(.L_x_96) ;  /* 0xffffffe000387947 */ /* 0x000fea000383ffff */
.L_x_99:
[----:B-1----:R1:W2:Y:S02]  /*8220*/  SYNCS.PHASECHK.TRANS64.TRYWAIT P0, [R27+URZ+0xa0], R3 ;  /* 0x0000a0031b0075a7 */ /* 0x0022a400080011ff */
[----:B--2---:R-:W-:Y:S05]  /*8230*/  @!P0 NANOSLEEP.SYNCS 0x989680 ;  /* 0x009896800000895d */ /* 0x004fea0003900000 */
[----:B------:R-:W2:Y:S02]  /*8240*/  @!P0 SYNCS.PHASECHK.TRANS64 P0, [R27+URZ+0xa0], R3 ;  /* 0x0000a0031b0085a7 */ /* 0x000ea400080010ff */
[----:B--2---:R-:W-:Y:S05]  /*8250*/  @!P0 BRA `(.L_x_99) ;  /* 0xfffffffc00f08947 */ /* 0x004fea000383ffff */
[----:B------:R-:W-:Y:S05]  /*8260*/  BRA `(.L_x_98) ;  /* 0xffffffe000887947 */ /* 0x000fea000383ffff */
.L_x_110:
[----:B-1----:R1:W2:Y:S02]  /*8270*/  SYNCS.PHASECHK.TRANS64.TRYWAIT P0, [R2+URZ+0x40], R63 ;  /* 0x0000403f020075a7 */ /* 0x0022a400080011ff */
[----:B--2---:R-:W-:Y:S05]  /*8280*/  @!P0 NANOSLEEP.SYNCS 0x989680 ;  /* 0x009896800000895d */ /* 0x004fea0003900000 */
[----:B------:R-:W2:Y:S02]  /*8290*/  @!P0 SYNCS.PHASECHK.TRANS64 P0, [R2+URZ+0x40], R63 ;  /* 0x0000403f020085a7 */ /* 0x000ea400080010ff */
[----:B--2---:R-:W-:Y:S05]  /*82a0*/  @!P0 BRA `(.L_x_110) ;  /* 0xfffffffc00f08947 */ /* 0x004fea000383ffff */
[----:B------:R-:W-:Y:S05]  /*82b0*/  BRA `(.L_x_109) ;  /* 0xffffffe8009c7947 */ /* 0x000fea000383ffff */
        .weak           $__internal_0_$__cuda_sm10x_tcgen05_guardrail_trap_col_being_dealloced_not_returned_by_alloc
        .type           $__internal_0_$__cuda_sm10x_tcgen05_guardrail_trap_col_being_dealloced_not_returned_by_alloc,@function
        .size           $__internal_0_$__cuda_sm10x_tcgen05_guardrail_trap_col_being_dealloced_not_returned_by_alloc,($__internal_1_$__cuda_sm10x_tcgen05_guardrail_trap_phase_invalid_during_alloc - $__internal_0_$__cuda_sm10x_tcgen05_guardrail_trap_col_being_dealloced_not_returned_by_alloc)
$__internal_0_$__cuda_sm10x_tcgen05_guardrail_trap_col_being_dealloced_not_returned_by_alloc:
[----:B------:R-:W-:Y:S05]  /*82c0*/  BPT.TRAP 0x1 ;  /* 0x000000040000795c */ /* 0x000fea0000300000 */
[----:B------:R-:W-:-:S04]  /*82d0*/  HFMA2 R3, -RZ, RZ, 0, 0 ;  /* 0x00000000ff037431 */ /* 0x000fc800000001ff */
[----:B------:R-:W-:Y:S05]  /*82e0*/  RET.REL.NODEC R2 `(_ZN7cutlass13device_kernelINS_4gemm6kernel13GemmUniversalIN4cute5tupleIJiiiiEEENS1_10collective13CollectiveMmaINS1_35MainloopSm100TmaUmmaWarpSpecializedILi4ELi2ELi4ENS5_IJNS4_1CILi2EEENSA_ILi1EEESC_EEEEENS5_IJNSA_ILi64EEESF_NSA_ILi128EEEEEENS_6half_tENS5_IJlSC_lEEESI_SJ_NS4_8TiledMMAINS4_8MMA_AtomIJNS4_20SM100_MMA_F16BF16_SSISI_SI_fLi64ELi64ELNS4_4UMMA5MajorE0ELSO_0ELNSN_7ScaleInE0ELSP_0EEEEEENS4_6LayoutINS5_IJSC_SC_SC_EEENS5_IJNSA_ILi0EEESU_SU_EEEEENS5_IJNS4_10UnderscoreESX_SX_EEEEENS4_13SM90_TMA_LOADENS4_14ComposedLayoutINS4_7SwizzleILi3ELi4ELi3EEENS4_18smem_ptr_flag_bitsILi16EEENSS_INS5_IJNSA_ILi8EEESF_EEENS5_IJSF_SC_EEEEEEEvNS4_8identityENS4_23SM90_TMA_LOAD_MULTICASTES1A_vS1B_EENS_8epilogue10collective18CollectiveEpilogueINS1E_23Sm100TmaWarpSpecializedILi3ELi2ELi16ELb1ELb0EEEJSH_NS5_IJNSS_ISF_SC_EENSS_INSA_ILi32EEESC_EEEEESI_SJ_SI_SJ_NS1E_6fusion15FusionCallbacksIS1I_NS1N_17LinearCombinationISI_fSI_fLNS_15FloatRoundStyleE2EEESH_S1M_JEEENS4_5SM1004TMEM4LOAD26SM100_TMEM_LOAD_16dp256b4xES10_NS11_INS12_ILi2ELi4ELi3EEES15_NSS_INS5_IJS16_S1K_EEENS5_IJS1K_SC_EEEEEEENS4_17SM75_U32x4_LDSM_NENS4_14SM90_TMA_STOREES21_NS4_17SM90_U32x4_STSM_NENS4_39AutoVectorizingCopyWithAssumedAlignmentILi128EEEEEEvvEEEEvNT_6ParamsE) ;  /* 0xffffff7c02447950 */ /* 0x000fea0003c3ffff */
        .weak           $__internal_1_$__cuda_sm10x_tcgen05_guardrail_trap_phase_invalid_during_alloc
        .type           $__internal_1_$__cuda_sm10x_tcgen05_guardrail_trap_phase_invalid_during_alloc,@function
        .size           $__internal_1_$__cuda_sm10x_tcgen05_guardrail_trap_phase_invalid_during_alloc,($__internal_2_$__cuda_sm10x_tcgen05_guardrail_trap_unallocated_columns_being_dealloced - $__internal_1_$__cuda_sm10x_tcgen05_guardrail_trap_phase_invalid_during_alloc)
$__internal_1_$__cuda_sm10x_tcgen05_guardrail_trap_phase_invalid_during_alloc:
[----:B------:R-:W-:Y:S05]  /*82f0*/  BPT.TRAP 0x1 ;  /* 0x000000040000795c */ /* 0x000fea0000300000 */
[----:B------:R-:W-:-:S04]  /*8300*/  MOV R5, 0x0 ;  /* 0x0000000000057802 */ /* 0x000fc80000000f00 */
[----:B------:R-:W-:Y:S05]  /*8310*/  RET.REL.NODEC R4 `(_ZN7cutlass13device_kernelINS_4gemm6kernel13GemmUniversalIN4cute5tupleIJiiiiEEENS1_10collective13CollectiveMmaINS1_35MainloopSm100TmaUmmaWarpSpecializedILi4ELi2ELi4ENS5_IJNS4_1CILi2EEENSA_ILi1EEESC_EEEEENS5_IJNSA_ILi64EEESF_NSA_ILi128EEEEEENS_6half_tENS5_IJlSC_lEEESI_SJ_NS4_8TiledMMAINS4_8MMA_AtomIJNS4_20SM100_MMA_F16BF16_SSISI_SI_fLi64ELi64ELNS4_4UMMA5MajorE0ELSO_0ELNSN_7ScaleInE0ELSP_0EEEEEENS4_6LayoutINS5_IJSC_SC_SC_EEENS5_IJNSA_ILi0EEESU_SU_EEEEENS5_IJNS4_10UnderscoreESX_SX_EEEEENS4_13SM90_TMA_LOADENS4_14ComposedLayoutINS4_7SwizzleILi3ELi4ELi3EEENS4_18smem_ptr_flag_bitsILi16EEENSS_INS5_IJNSA_ILi8EEESF_EEENS5_IJSF_SC_EEEEEEEvNS4_8identityENS4_23SM90_TMA_LOAD_MULTICASTES1A_vS1B_EENS_8epilogue10collective18CollectiveEpilogueINS1E_23Sm100TmaWarpSpecializedILi3ELi2ELi16ELb1ELb0EEEJSH_NS5_IJNSS_ISF_SC_EENSS_INSA_ILi32EEESC_EEEEESI_SJ_SI_SJ_NS1E_6fusion15FusionCallbacksIS1I_NS1N_17LinearCombinationISI_fSI_fLNS_15FloatRoundStyleE2EEESH_S1M_JEEENS4_5SM1004TMEM4LOAD26SM100_TMEM_LOAD_16dp256b4xES10_NS11_INS12_ILi2ELi4ELi3EEES15_NSS_INS5_IJS16_S1K_EEENS5_IJS1K_SC_EEEEEEENS4_17SM75_U32x4_LDSM_NENS4_14SM90_TMA_STOREES21_NS4_17SM90_U32x4_STSM_NENS4_39AutoVectorizingCopyWithAssumedAlignmentILi128EEEEEEvvEEEEvNT_6ParamsE) ;  /* 0xffffff7c04387950 */ /* 0x000fea0003c3ffff */
        .weak           $__internal_2_$__cuda_sm10x_tcgen05_guardrail_trap_unallocated_columns_being_dealloced
        .type           $__internal_2_$__cuda_sm10x_tcgen05_guardrail_trap_unallocated_columns_being_dealloced,@function
        .size           $__internal_2_$__cuda_sm10x_tcgen05_guardrail_trap_unallocated_columns_being_dealloced,(.L_x_161 - $__internal_2_$__cuda_sm10x_tcgen05_guardrail_trap_unallocated_columns_being_dealloced)
$__internal_2_$__cuda_sm10x_tcgen05_guardrail_trap_unallocated_columns_being_dealloced:
[----:B------:R-:W-:Y:S05]  /*8320*/  BPT.TRAP 0x1 ;  /* 0x000000040000795c */ /* 0x000fea0000300000 */
[----:B------:R-:W-:-:S04]  /*8330*/  HFMA2 R3, -RZ, RZ, 0, 0 ;  /* 0x00000000ff037431 */ /* 0x000fc800000001ff */
[----:B------:R-:W-:Y:S05]  /*8340*/  RET.REL.NODEC R2 `(_ZN7cutlass13device_kernelINS_4gemm6kernel13GemmUniversalIN4cute5tupleIJiiiiEEENS1_10collective13CollectiveMmaINS1_35MainloopSm100TmaUmmaWarpSpecializedILi4ELi2ELi4ENS5_IJNS4_1CILi2EEENSA_ILi1EEESC_EEEEENS5_IJNSA_ILi64EEESF_NSA_ILi128EEEEEENS_6half_tENS5_IJlSC_lEEESI_SJ_NS4_8TiledMMAINS4_8MMA_AtomIJNS4_20SM100_MMA_F16BF16_SSISI_SI_fLi64ELi64ELNS4_4UMMA5MajorE0ELSO_0ELNSN_7ScaleInE0ELSP_0EEEEEENS4_6LayoutINS5_IJSC_SC_SC_EEENS5_IJNSA_ILi0EEESU_SU_EEEEENS5_IJNS4_10UnderscoreESX_SX_EEEEENS4_13SM90_TMA_LOADENS4_14ComposedLayoutINS4_7SwizzleILi3ELi4ELi3EEENS4_18smem_ptr_flag_bitsILi16EEENSS_INS5_IJNSA_ILi8EEESF_EEENS5_IJSF_SC_EEEEEEEvNS4_8identityENS4_23SM90_TMA_LOAD_MULTICASTES1A_vS1B_EENS_8epilogue10collective18CollectiveEpilogueINS1E_23Sm100TmaWarpSpecializedILi3ELi2ELi16ELb1ELb0EEEJSH_NS5_IJNSS_ISF_SC_EENSS_INSA_ILi32EEESC_EEEEESI_SJ_SI_SJ_NS1E_6fusion15FusionCallbacksIS1I_NS1N_17LinearCombinationISI_fSI_fLNS_15FloatRoundStyleE2EEESH_S1M_JEEENS4_5SM1004TMEM4LOAD26SM100_TMEM_LOAD_16dp256b4xES10_NS11_INS12_ILi2ELi4ELi3EEES15_NSS_INS5_IJS16_S1K_EEENS5_IJS1K_SC_EEEEEEENS4_17SM75_U32x4_LDSM_NENS4_14SM90_TMA_STOREES21_NS4_17SM90_U32x4_STSM_NENS4_39AutoVectorizingCopyWithAssumedAlignmentILi128EEEEEEvvEEEEvNT_6ParamsE) ;  /* 0xffffff7c022c7950 */ /* 0x000fea0003c3ffff */
.L_x_160:
[----:B------:R-:W-:-:S00]  /*8350*/  BRA `(.L_x_160) ;  /* 0xfffffffc00fc7947 */ /* 0x000fc0000383ffff */
[----:B------:R-:W-:-:S00]  /*8360*/  NOP ;  /* 0x0000000000007918 */ /* 0x000fc00000000000 */
        /* <DEDUP_REMOVED lines=9> */
.L_x_161:


//--------------------- .nv.global.init           --------------------------
	.section	.nv.global.init,"aw",@progbits
.nv.global.init:
	.type		$str$27,@object
	.size		$str$27,($str$28 - $str$27)
$str$27:
        /*0000*/ 	.byte	0x28, 0x61, 0x64, 0x64, 0x72, 0x65, 0x73, 0x73, 0x20, 0x26, 0x20, 0x6d, 0x61, 0x73, 0x6b, 0x29
        /*0010*/ 	.byte	0x20, 0x3d, 0x3d, 0x20, 0x30, 0x00
	.type		$str$28,@object
	.size		$str$28,($str$26 - $str$28)
$str$28:
        /*0016*/ 	.byte	0x2f, 0x74, 0x6d, 0x70, 0x2f, 0x63, 0x75, 0x74, 0x6c, 0x61, 0x73, 0x73, 0x5f, 0x73, 0x77, 0x65
        /*0026*/ 	.byte	0x65, 0x70, 0x5f, 0x73, 0x72, 0x63, 0x2f, 0x69, 0x6e, 0x63, 0x6c, 0x75, 0x64, 0x65, 0x2f, 0x63
        /*0036*/ 	.byte	0x75, 0x74, 0x65, 0x2f, 0x70, 0x6f, 0x69, 0x6e, 0x74, 0x65, 0x72, 0x5f, 0x66, 0x6c, 0x61, 0x67
        /*0046*/ 	.byte	0x67, 0x65, 0x64, 0x2e, 0x68, 0x70, 0x70, 0x00
	.type		$str$26,@object
	.size		$str$26,($str$25 - $str$26)
$str$26:
        /*004e*/ 	.byte	0x2f, 0x74, 0x6d, 0x70, 0x2f, 0x63, 0x75, 0x74, 0x6c, 0x61, 0x73, 0x73, 0x5f, 0x73, 0x77, 0x65
        /*005e*/ 	.byte	0x65, 0x70, 0x5f, 0x73, 0x72, 0x63, 0x2f, 0x69, 0x6e, 0x63, 0x6c, 0x75, 0x64, 0x65, 0x2f, 0x63
        /*006e*/ 	.byte	0x75, 0x74, 0x65, 0x2f, 0x61, 0x74, 0x6f, 0x6d, 0x2f, 0x63, 0x6f, 0x70, 0x79, 0x5f, 0x74, 0x72
        /*007e*/ 	.byte	0x61, 0x69, 0x74, 0x73, 0x5f, 0x73, 0x6d, 0x31, 0x30, 0x30, 0x2e, 0x68, 0x70, 0x70, 0x00
	.type		$str$25,@object
	.size		$str$25,(__unnamed_1 - $str$25)
$str$25:
        /*008d*/ 	.byte	0x28, 0x28, 0x75, 0x69, 0x6e, 0x74, 0x33, 0x32, 0x5f, 0x74, 0x28, 0x74, 0x68, 0x72, 0x65, 0x61
        /*009d*/ 	.byte	0x64, 0x49, 0x64, 0x78, 0x2e, 0x78, 0x29, 0x20, 0x2f, 0x20, 0x33, 0x32, 0x29, 0x20, 0x25, 0x20
        /*00ad*/ 	.byte	0x34, 0x29, 0x20, 0x3d, 0x3d, 0x20, 0x28, 0x28, 0x28, 0x74, 0x6d, 0x65, 0x6d, 0x5f, 0x61, 0x64
        /*00bd*/ 	.byte	0x64, 0x72, 0x20, 0x3e, 0x3e, 0x20, 0x31, 0x36, 0x29, 0x20, 0x2f, 0x20, 0x33, 0x32, 0x29, 0x20
        /*00cd*/ 	.byte	0x25, 0x20, 0x34, 0x29, 0x00
	.type		__unnamed_1,@object
	.size		__unnamed_1,(__unnamed_2 - __unnamed_1)
__unnamed_1:
        /*00d2*/ 	.byte	0x61, 0x75, 0x74, 0x6f, 0x20, 0x63, 0x75, 0x74, 0x65, 0x3a, 0x3a, 0x61, 0x73, 0x5f, 0x70, 0x6f
        /* <DEDUP_REMOVED lines=24> */
        /*0262*/ 	.byte	0x3e, 0x3e, 0x3e, 0x5d, 0x00
	.type		__unnamed_2,@object
	.size		__unnamed_2,(.L_2 - __unnamed_2)
__unnamed_2:
        /* <DEDUP_REMOVED lines=46> */
.L_2:


//--------------------- .nv.shared._ZN7cutlass13device_kernelINS_4gemm6kernel13GemmUniversalIN4cute5tupleIJiiiiEEENS1_10collective13CollectiveMmaINS1_35MainloopSm100TmaUmmaWarpSpecializedILi4ELi2ELi4ENS5_IJNS4_1CILi2EEENSA_ILi1EEESC_EEEEENS5_IJNSA_ILi64EEESF_NSA_ILi128EEEEEENS_6half_tENS5_IJlSC_lEEESI_SJ_NS4_8TiledMMAINS4_8MMA_AtomIJNS4_20SM100_MMA_F16BF16_SSISI_SI_fLi64ELi64ELNS4_4UMMA5MajorE0ELSO_0ELNSN_7ScaleInE0ELSP_0EEEEEENS4_6LayoutINS5_IJSC_SC_SC_EEENS5_IJNSA_ILi0EEESU_SU_EEEEENS5_IJNS4_10UnderscoreESX_SX_EEEEENS4_13SM90_TMA_LOADENS4_14ComposedLayoutINS4_7SwizzleILi3ELi4ELi3EEENS4_18smem_ptr_flag_bitsILi16EEENSS_INS5_IJNSA_ILi8EEESF_EEENS5_IJSF_SC_EEEEEEEvNS4_8identityENS4_23SM90_TMA_LOAD_MULTICASTES1A_vS1B_EENS_8epilogue10collective18CollectiveEpilogueINS1E_23Sm100TmaWarpSpecializedILi3ELi2ELi16ELb1ELb0EEEJSH_NS5_IJNSS_ISF_SC_EENSS_INSA_ILi32EEESC_EEEEESI_SJ_SI_SJ_NS1E_6fusion15FusionCallbacksIS1I_NS1N_17LinearCombinationISI_fSI_fLNS_15FloatRoundStyleE2EEESH_S1M_JEEENS4_5SM1004TMEM4LOAD26SM100_TMEM_LOAD_16dp256b4xES10_NS11_INS12_ILi2ELi4ELi3EEES15_NSS_INS5_IJS16_S1K_EEENS5_IJS1K_SC_EEEEEEENS4_17SM75_U32x4_LDSM_NENS4_14SM90_TMA_STOREES21_NS4_17SM90_U32x4_STSM_NENS4_39AutoVectorizingCopyWithAssumedAlignmentILi128EEEEEEvvEEEEvNT_6ParamsE --------------------------
	.section	.nv.shared._ZN7cutlass13device_kernelINS_4gemm6kernel13GemmUniversalIN4cute5tupleIJiiiiEEENS1_10collective13CollectiveMmaINS1_35MainloopSm100TmaUmmaWarpSpecializedILi4ELi2ELi4ENS5_IJNS4_1CILi2EEENSA_ILi1EEESC_EEEEENS5_IJNSA_ILi64EEESF_NSA_ILi128EEEEEENS_6half_tENS5_IJlSC_lEEESI_SJ_NS4_8TiledMMAINS4_8MMA_AtomIJNS4_20SM100_MMA_F16BF16_SSISI_SI_fLi64ELi64ELNS4_4UMMA5MajorE0ELSO_0ELNSN_7ScaleInE0ELSP_0EEEEEENS4_6LayoutINS5_IJSC_SC_SC_EEENS5_IJNSA_ILi0EEESU_SU_EEEEENS5_IJNS4_10UnderscoreESX_SX_EEEEENS4_13SM90_TMA_LOADENS4_14ComposedLayoutINS4_7SwizzleILi3ELi4ELi3EEENS4_18smem_ptr_flag_bitsILi16EEENSS_INS5_IJNSA_ILi8EEESF_EEENS5_IJSF_SC_EEEEEEEvNS4_8identityENS4_23SM90_TMA_LOAD_MULTICASTES1A_vS1B_EENS_8epilogue10collective18CollectiveEpilogueINS1E_23Sm100TmaWarpSpecializedILi3ELi2ELi16ELb1ELb0EEEJSH_NS5_IJNSS_ISF_SC_EENSS_INSA_ILi32EEESC_EEEEESI_SJ_SI_SJ_NS1E_6fusion15FusionCallbacksIS1I_NS1N_17LinearCombinationISI_fSI_fLNS_15FloatRoundStyleE2EEESH_S1M_JEEENS4_5SM1004TMEM4LOAD26SM100_TMEM_LOAD_16dp256b4xES10_NS11_INS12_ILi2ELi4ELi3EEES15_NSS_INS5_IJS16_S1K_EEENS5_IJS1K_SC_EEEEEEENS4_17SM75_U32x4_LDSM_NENS4_14SM90_TMA_STOREES21_NS4_17SM90_U32x4_STSM_NENS4_39AutoVectorizingCopyWithAssumedAlignmentILi128EEEEEEvvEEEEvNT_6ParamsE,"aw",@nobits
	.sectionflags	@""
	.align	16
	.zero		1024


//--------------------- .nv.shared.reserved.0     --------------------------
	.section	.nv.shared.reserved.0,"aw",@nobits
	.weak		__nv_reservedSMEM_offset_0_alias
	.size		__nv_reservedSMEM_offset_0_alias, 0, 64
	.other		__nv_reservedSMEM_offset_0_alias,@"STO_CUDA_RESERVED_SHARED STV_DEFAULT"
__nv_reservedSMEM_offset_0_alias:
	.zero		0
.nv.shared.reserved.0:
	.zero		64
	.weak		__nv_reservedSMEM_tcgen05_partition
	.type		__nv_reservedSMEM_tcgen05_partition,@object
	.size		__nv_reservedSMEM_tcgen05_partition,(.L_0 - __nv_reservedSMEM_tcgen05_partition)
__nv_reservedSMEM_tcgen05_partition:
	.zero		32
.L_0:


//--------------------- .nv.global                --------------------------
	.section	.nv.global,"aw",@nobits
.nv.global:
	.type		_ZN39_INTERNAL_8a173e4b_4_k_cu_453072cc_72684cute1_E,@object
	.size		_ZN39_INTERNAL_8a173e4b_4_k_cu_453072cc_72684cute1_E,(_ZN39_INTERNAL_8a173e4b_4_k_cu_453072cc_72684cuda3std3__45__cpo6cbeginE - _ZN39_INTERNAL_8a173e4b_4_k_cu_453072cc_72684cute1_E)
_ZN39_INTERNAL_8a173e4b_4_k_cu_453072cc_72684cute1_E:
	.zero		1
	.type		_ZN39_INTERNAL_8a173e4b_4_k_cu_453072cc_72684cuda3std3__45__cpo6cbeginE,@object
	.size		_ZN39_INTERNAL_8a173e4b_4_k_cu_453072cc_72684cuda3std3__45__cpo6cbeginE,(_ZN39_INTERNAL_8a173e4b_4_k_cu_453072cc_72684cuda3std3__48in_placeE - _ZN39_INTERNAL_8a173e4b_4_k_cu_453072cc_72684cuda3std3__45__cpo6cbeginE)
_ZN39_INTERNAL_8a173e4b_4_k_cu_453072cc_72684cuda3std3__45__cpo6cbeginE:
	.zero		1
	.type		_ZN39_INTERNAL_8a173e4b_4_k_cu_453072cc_72684cuda3std3__48in_placeE,@object
	.size		_ZN39_INTERNAL_8a173e4b_4_k_cu_453072cc_72684cuda3std3__48in_placeE,(_ZN39_INTERNAL_8a173e4b_4_k_cu_453072cc_72684cuda3std6ranges3__45__cpo9iter_moveE - _ZN39_INTERNAL_8a173e4b_4_k_cu_453072cc_72684cuda3std3__48in_placeE)
_ZN39_INTERNAL_8a173e4b_4_k_cu_453072cc_72684cuda3std3__48in_placeE:
	.zero		1
	.type		_ZN39_INTERNAL_8a173e4b_4_k_cu_453072cc_72684cuda3std6ranges3__45__cpo9iter_moveE,@object
	.size		_ZN39_INTERNAL_8a173e4b_4_k_cu_453072cc_72684cuda3std6ranges3__45__cpo9iter_moveE,(_ZN39_INTERNAL_8a173e4b_4_k_cu_453072cc_72684cuda3std3__45__cpo5beginE - _ZN39_INTERNAL_8a173e4b_4_k_cu_453072cc_72684cuda3std6ranges3__45__cpo9iter_moveE)
_ZN39_INTERNAL_8a173e4b_4_k_cu_453072cc_72684cuda3std6ranges3__45__cpo9iter_moveE:
	.zero		1
	.type		_ZN39_INTERNAL_8a173e4b_4_k_cu_453072cc_72684cuda3std3__45__cpo5beginE,@object
	.size		_ZN39_INTERNAL_8a173e4b_4_k_cu_453072cc_72684cuda3std3__45__cpo5beginE,(_ZN39_INTERNAL_8a173e4b_4_k_cu_453072cc_72684cuda3std3__441_GLOBAL__N__8a173e4b_4_k_cu_453072cc_72686ignoreE - _ZN39_INTERNAL_8a173e4b_4_k_cu_453072cc_72684cuda3std3__45__cpo5beginE)
_ZN39_INTERNAL_8a173e4b_4_k_cu_453072cc_72684cuda3std3__45__cpo5beginE:
	.zero		1
	.type		_ZN39_INTERNAL_8a173e4b_4_k_cu_453072cc_72684cuda3std3__441_GLOBAL__N__8a173e4b_4_k_cu_453072cc_72686ignoreE,@object
	.size		_ZN39_INTERNAL_8a173e4b_4_k_cu_453072cc_72684cuda3std3__441_GLOBAL__N__8a173e4b_4_k_cu_453072cc_72686ignoreE,(_ZN39_INTERNAL_8a173e4b_4_k_cu_453072cc_72684cute7productE - _ZN39_INTERNAL_8a173e4b_4_k_cu_453072cc_72684cuda3std3__441_GLOBAL__N__8a173e4b_4_k_cu_453072cc_72686ignoreE)
_ZN39_INTERNAL_8a173e4b_4_k_cu_453072cc_72684cuda3std3__441_GLOBAL__N__8a173e4b_4_k_cu_453072cc_72686ignoreE:
	.zero		1
	.type		_ZN39_INTERNAL_8a173e4b_4_k_cu_453072cc_72684cute7productE,@object
	.size		_ZN39_INTERNAL_8a173e4b_4_k_cu_453072cc_72684cute7productE,(_ZN39_INTERNAL_8a173e4b_4_k_cu_453072cc_72684cuda3std3__45__cpo3endE - _ZN39_INTERNAL_8a173e4b_4_k_cu_453072cc_72684cute7productE)
_ZN39_INTERNAL_8a173e4b_4_k_cu_453072cc_72684cute7productE:
	.zero		1
	.type		_ZN39_INTERNAL_8a173e4b_4_k_cu_453072cc_72684cuda3std3__45__cpo3endE,@object
	.size		_ZN39_INTERNAL_8a173e4b_4_k_cu_453072cc_72684cuda3std3__45__cpo3endE,(_ZN39_INTERNAL_8a173e4b_4_k_cu_453072cc_72684cuda3std3__419piecewise_constructE - _ZN39_INTERNAL_8a173e4b_4_k_cu_453072cc_72684cuda3std3__45__cpo3endE)
_ZN39_INTERNAL_8a173e4b_4_k_cu_453072cc_72684cuda3std3__45__cpo3endE:
	.zero		1
	.type		_ZN39_INTERNAL_8a173e4b_4_k_cu_453072cc_72684cuda3std3__419piecewise_constructE,@object
	.size		_ZN39_INTERNAL_8a173e4b_4_k_cu_453072cc_72684cuda3std3__419piecewise_constructE,(_ZN39_INTERNAL_8a173e4b_4_k_cu_453072cc_72684cuda3std3__45__cpo4cendE - _ZN39_INTERNAL_8a173e4b_4_k_cu_453072cc_72684cuda3std3__419piecewise_constructE)
_ZN39_INTERNAL_8a173e4b_4_k_cu_453072cc_72684cuda3std3__419piecewise_constructE:
	.zero		1
	.type		_ZN39_INTERNAL_8a173e4b_4_k_cu_453072cc_72684cuda3std3__45__cpo4cendE,@object
	.size		_ZN39_INTERNAL_8a173e4b_4_k_cu_453072cc_72684cuda3std3__45__cpo4cendE,(_ZN39_INTERNAL_8a173e4b_4_k_cu_453072cc_72684cuda3std6ranges3__45__cpo4swapE - _ZN39_INTERNAL_8a173e4b_4_k_cu_453072cc_72684cuda3std3__45__cpo4cendE)
_ZN39_INTERNAL_8a173e4b_4_k_cu_453072cc_72684cuda3std3__45__cpo4cendE:
	.zero		1
	.type		_ZN39_INTERNAL_8a173e4b_4_k_cu_453072cc_72684cuda3std6ranges3__45__cpo4swapE,@object
	.size		_ZN39_INTERNAL_8a173e4b_4_k_cu_453072cc_72684cuda3std6ranges3__45__cpo4swapE,(.L_10 - _ZN39_INTERNAL_8a173e4b_4_k_cu_453072cc_72684cuda3std6ranges3__45__cpo4swapE)
_ZN39_INTERNAL_8a173e4b_4_k_cu_453072cc_72684cuda3std6ranges3__45__cpo4swapE:
	.zero		1
.L_10:


//--------------------- .nv.constant0._ZN7cutlass13device_kernelINS_4gemm6kernel13GemmUniversalIN4cute5tupleIJiiiiEEENS1_10collective13CollectiveMmaINS1_35MainloopSm100TmaUmmaWarpSpecializedILi4ELi2ELi4ENS5_IJNS4_1CILi2EEENSA_ILi1EEESC_EEEEENS5_IJNSA_ILi64EEESF_NSA_ILi128EEEEEENS_6half_tENS5_IJlSC_lEEESI_SJ_NS4_8TiledMMAINS4_8MMA_AtomIJNS4_20SM100_MMA_F16BF16_SSISI_SI_fLi64ELi64ELNS4_4UMMA5MajorE0ELSO_0ELNSN_7ScaleInE0ELSP_0EEEEEENS4_6LayoutINS5_IJSC_SC_SC_EEENS5_IJNSA_ILi0EEESU_SU_EEEEENS5_IJNS4_10UnderscoreESX_SX_EEEEENS4_13SM90_TMA_LOADENS4_14ComposedLayoutINS4_7SwizzleILi3ELi4ELi3EEENS4_18smem_ptr_flag_bitsILi16EEENSS_INS5_IJNSA_ILi8EEESF_EEENS5_IJSF_SC_EEEEEEEvNS4_8identityENS4_23SM90_TMA_LOAD_MULTICASTES1A_vS1B_EENS_8epilogue10collective18CollectiveEpilogueINS1E_23Sm100TmaWarpSpecializedILi3ELi2ELi16ELb1ELb0EEEJSH_NS5_IJNSS_ISF_SC_EENSS_INSA_ILi32EEESC_EEEEESI_SJ_SI_SJ_NS1E_6fusion15FusionCallbacksIS1I_NS1N_17LinearCombinationISI_fSI_fLNS_15FloatRoundStyleE2EEESH_S1M_JEEENS4_5SM1004TMEM4LOAD26SM100_TMEM_LOAD_16dp256b4xES10_NS11_INS12_ILi2ELi4ELi3EEES15_NSS_INS5_IJS16_S1K_EEENS5_IJS1K_SC_EEEEEEENS4_17SM75_U32x4_LDSM_NENS4_14SM90_TMA_STOREES21_NS4_17SM90_U32x4_STSM_NENS4_39AutoVectorizingCopyWithAssumedAlignmentILi128EEEEEEvvEEEEvNT_6ParamsE --------------------------
	.section	.nv.constant0._ZN7cutlass13device_kernelINS_4gemm6kernel13GemmUniversalIN4cute5tupleIJiiiiEEENS1_10collective13CollectiveMmaINS1_35MainloopSm100TmaUmmaWarpSpecializedILi4ELi2ELi4ENS5_IJNS4_1CILi2EEENSA_ILi1EEESC_EEEEENS5_IJNSA_ILi64EEESF_NSA_ILi128EEEEEENS_6half_tENS5_IJlSC_lEEESI_SJ_NS4_8TiledMMAINS4_8MMA_AtomIJNS4_20SM100_MMA_F16BF16_SSISI_SI_fLi64ELi64ELNS4_4UMMA5MajorE0ELSO_0ELNSN_7ScaleInE0ELSP_0EEEEEENS4_6LayoutINS5_IJSC_SC_SC_EEENS5_IJNSA_ILi0EEESU_SU_EEEEENS5_IJNS4_10UnderscoreESX_SX_EEEEENS4_13SM90_TMA_LOADENS4_14ComposedLayoutINS4_7SwizzleILi3ELi4ELi3EEENS4_18smem_ptr_flag_bitsILi16EEENSS_INS5_IJNSA_ILi8EEESF_EEENS5_IJSF_SC_EEEEEEEvNS4_8identityENS4_23SM90_TMA_LOAD_MULTICASTES1A_vS1B_EENS_8epilogue10collective18CollectiveEpilogueINS1E_23Sm100TmaWarpSpecializedILi3ELi2ELi16ELb1ELb0EEEJSH_NS5_IJNSS_ISF_SC_EENSS_INSA_ILi32EEESC_EEEEESI_SJ_SI_SJ_NS1E_6fusion15FusionCallbacksIS1I_NS1N_17LinearCombinationISI_fSI_fLNS_15FloatRoundStyleE2EEESH_S1M_JEEENS4_5SM1004TMEM4LOAD26SM100_TMEM_LOAD_16dp256b4xES10_NS11_INS12_ILi2ELi4ELi3EEES15_NSS_INS5_IJS16_S1K_EEENS5_IJS1K_SC_EEEEEEENS4_17SM75_U32x4_LDSM_NENS4_14SM90_TMA_STOREES21_NS4_17SM90_U32x4_STSM_NENS4_39AutoVectorizingCopyWithAssumedAlignmentILi128EEEEEEvvEEEEvNT_6ParamsE,"a",@progbits
	.sectionflags	@""
	.align	4
.nv.constant0._ZN7cutlass13device_kernelINS_4gemm6kernel13GemmUniversalIN4cute5tupleIJiiiiEEENS1_10collective13CollectiveMmaINS1_35MainloopSm100TmaUmmaWarpSpecializedILi4ELi2ELi4ENS5_IJNS4_1CILi2EEENSA_ILi1EEESC_EEEEENS5_IJNSA_ILi64EEESF_NSA_ILi128EEEEEENS_6half_tENS5_IJlSC_lEEESI_SJ_NS4_8TiledMMAINS4_8MMA_AtomIJNS4_20SM100_MMA_F16BF16_SSISI_SI_fLi64ELi64ELNS4_4UMMA5MajorE0ELSO_0ELNSN_7ScaleInE0ELSP_0EEEEEENS4_6LayoutINS5_IJSC_SC_SC_EEENS5_IJNSA_ILi0EEESU_SU_EEEEENS5_IJNS4_10UnderscoreESX_SX_EEEEENS4_13SM90_TMA_LOADENS4_14ComposedLayoutINS4_7SwizzleILi3ELi4ELi3EEENS4_18smem_ptr_flag_bitsILi16EEENSS_INS5_IJNSA_ILi8EEESF_EEENS5_IJSF_SC_EEEEEEEvNS4_8identityENS4_23SM90_TMA_LOAD_MULTICASTES1A_vS1B_EENS_8epilogue10collective18CollectiveEpilogueINS1E_23Sm100TmaWarpSpecializedILi3ELi2ELi16ELb1ELb0EEEJSH_NS5_IJNSS_ISF_SC_EENSS_INSA_ILi32EEESC_EEEEESI_SJ_SI_SJ_NS1E_6fusion15FusionCallbacksIS1I_NS1N_17LinearCombinationISI_fSI_fLNS_15FloatRoundStyleE2EEESH_S1M_JEEENS4_5SM1004TMEM4LOAD26SM100_TMEM_LOAD_16dp256b4xES10_NS11_INS12_ILi2ELi4ELi3EEES15_NSS_INS5_IJS16_S1K_EEENS5_IJS1K_SC_EEEEEEENS4_17SM75_U32x4_LDSM_NENS4_14SM90_TMA_STOREES21_NS4_17SM90_U32x4_STSM_NENS4_39AutoVectorizingCopyWithAssumedAlignmentILi128EEEEEEvvEEEEvNT_6ParamsE:
	.zero		2944


//--------------------- SYMBOLS --------------------------

	.type		.nv.reservedSmem.offset0,@object
	.size		.nv.reservedSmem.offset0,0x4
	.type		.nv.reservedSmem.cap,@object
	.size		.nv.reservedSmem.cap,0x4
	.type		__assertfail,@function
